	.target	sm_90a

	.elftype	@"ET_EXEC"


//--------------------- .note.nv.tkinfo           --------------------------
	.section	.note.nv.tkinfo,"",@"SHT_NOTE"
	.sectionflags	@"SHF_NOTE_NV_TKINFO"
	.tkinfo
        /*0018*/ 	.word	0x00000002
        /*0030*/ 	.string	""
        /*0030*/ 	.string	"ptxas"
        /*0030*/ 	.string	"Cuda compilation tools, release 13.0, V13.0.88"
        /*0030*/ 	.string	"Build cuda_13.0.r13.0/compiler.36424714_0"
        /*0030*/ 	.string	"-arch sm_90a -m 64 "



//--------------------- .note.nv.cuinfo           --------------------------
	.section	.note.nv.cuinfo,"",@"SHT_NOTE"
	.sectionflags	@"SHF_NOTE_NV_CUINFO"
        /*0018*/ 	.short	0x0002
        /*001a*/ 	.short	0x005a
        /*001c*/ 	.short	0x0082
	.zero		2


//--------------------- .nv.info                  --------------------------
	.section	.nv.info,"",@"SHT_CUDA_INFO"
	.align	4


	//----- nvinfo : EIATTR_REGCOUNT
	.align		4
        /*0000*/ 	.byte	0x04, 0x2f
        /*0002*/ 	.short	(.L_15 - .L_14)
	.align		4
.L_14:
        /*0004*/ 	.word	index@(_ZN7cutlass13device_kernelINS_4gemm6kernel13GemmUniversalIN4cute5tupleIJiiiiEEENS1_10collective13CollectiveMmaINS1_34MainloopSm90TmaGmmaWarpSpecializedILi2ENS5_IJNS4_1CILi1EEESB_SB_EEENS1_35KernelTmaWarpSpecializedCooperativeEEENS5_IJNSA_ILi192EEENSA_ILi176EEENSA_ILi256EEEEEEaNS5_IJlSB_lEEEaSJ_NS4_8TiledMMAINS4_8MMA_AtomIJNS4_4SM904GMMA26MMA_64x16x32_S32S8S8_SS_TNEEEENS4_6LayoutINS5_IJNSA_ILi2EEESB_SB_EEENS5_IJSB_NSA_ILi0EEEST_EEEEENS5_IJNS4_10UnderscoreESW_SW_EEEEENS4_13SM90_TMA_LOADENS4_14ComposedLayoutINS4_7SwizzleILi3ELi4ELi3EEENS4_18smem_ptr_flag_bitsILi8EEENSQ_INS5_IJNSA_ILi8EEENSA_ILi128EEEEEENS5_IJS16_SB_EEEEEEEvNS4_8identityESZ_S1A_vS1B_EENS_8epilogue10collective6detail29Sm90TmaWarpSpecializedAdapterINS1E_15DefaultEpilogueIaSJ_SJ_NS1D_6thread17LinearCombinationIaLi1EiiLNS1I_9ScaleType4KindE0ELNS_15FloatRoundStyleE2EaEENS1_15EpilogueDefaultEEEEEvvEEEEvNT_6ParamsE)
        /*0008*/ 	.word	0x000000a8


	//----- nvinfo : EIATTR_FRAME_SIZE
	.align		4
.L_15:
        /*000c*/ 	.byte	0x04, 0x11
        /*000e*/ 	.short	(.L_17 - .L_16)
	.align		4
.L_16:
        /*0010*/ 	.word	index@(_ZN7cutlass13device_kernelINS_4gemm6kernel13GemmUniversalIN4cute5tupleIJiiiiEEENS1_10collective13CollectiveMmaINS1_34MainloopSm90TmaGmmaWarpSpecializedILi2ENS5_IJNS4_1CILi1EEESB_SB_EEENS1_35KernelTmaWarpSpecializedCooperativeEEENS5_IJNSA_ILi192EEENSA_ILi176EEENSA_ILi256EEEEEEaNS5_IJlSB_lEEEaSJ_NS4_8TiledMMAINS4_8MMA_AtomIJNS4_4SM904GMMA26MMA_64x16x32_S32S8S8_SS_TNEEEENS4_6LayoutINS5_IJNSA_ILi2EEESB_SB_EEENS5_IJSB_NSA_ILi0EEEST_EEEEENS5_IJNS4_10UnderscoreESW_SW_EEEEENS4_13SM90_TMA_LOADENS4_14ComposedLayoutINS4_7SwizzleILi3ELi4ELi3EEENS4_18smem_ptr_flag_bitsILi8EEENSQ_INS5_IJNSA_ILi8EEENSA_ILi128EEEEEENS5_IJS16_SB_EEEEEEEvNS4_8identityESZ_S1A_vS1B_EENS_8epilogue10collective6detail29Sm90TmaWarpSpecializedAdapterINS1E_15DefaultEpilogueIaSJ_SJ_NS1D_6thread17LinearCombinationIaLi1EiiLNS1I_9ScaleType4KindE0ELNS_15FloatRoundStyleE2EaEENS1_15EpilogueDefaultEEEEEvvEEEEvNT_6ParamsE)
        /*0014*/ 	.word	0x00000000


	//----- nvinfo : EIATTR_MIN_STACK_SIZE
	.align		4
.L_17:
        /*0018*/ 	.byte	0x04, 0x12
        /*001a*/ 	.short	(.L_19 - .L_18)
	.align		4
.L_18:
        /*001c*/ 	.word	index@(_ZN7cutlass13device_kernelINS_4gemm6kernel13GemmUniversalIN4cute5tupleIJiiiiEEENS1_10collective13CollectiveMmaINS1_34MainloopSm90TmaGmmaWarpSpecializedILi2ENS5_IJNS4_1CILi1EEESB_SB_EEENS1_35KernelTmaWarpSpecializedCooperativeEEENS5_IJNSA_ILi192EEENSA_ILi176EEENSA_ILi256EEEEEEaNS5_IJlSB_lEEEaSJ_NS4_8TiledMMAINS4_8MMA_AtomIJNS4_4SM904GMMA26MMA_64x16x32_S32S8S8_SS_TNEEEENS4_6LayoutINS5_IJNSA_ILi2EEESB_SB_EEENS5_IJSB_NSA_ILi0EEEST_EEEEENS5_IJNS4_10UnderscoreESW_SW_EEEEENS4_13SM90_TMA_LOADENS4_14ComposedLayoutINS4_7SwizzleILi3ELi4ELi3EEENS4_18smem_ptr_flag_bitsILi8EEENSQ_INS5_IJNSA_ILi8EEENSA_ILi128EEEEEENS5_IJS16_SB_EEEEEEEvNS4_8identityESZ_S1A_vS1B_EENS_8epilogue10collective6detail29Sm90TmaWarpSpecializedAdapterINS1E_15DefaultEpilogueIaSJ_SJ_NS1D_6thread17LinearCombinationIaLi1EiiLNS1I_9ScaleType4KindE0ELNS_15FloatRoundStyleE2EaEENS1_15EpilogueDefaultEEEEEvvEEEEvNT_6ParamsE)
        /*0020*/ 	.word	0x00000000
.L_19:


//--------------------- .nv.compat                --------------------------
	.section	.nv.compat,"",@"SHT_CUDA_COMPAT_INFO"
	.align	4
        /*0000*/ 	.byte	0x02, 0x09, 0x01, 0x00, 0x02, 0x02, 0x04, 0x00, 0x02, 0x05, 0x05, 0x00, 0x03, 0x07, 0x01, 0x01
        /*0010*/ 	.byte	0x02, 0x03, 0x01, 0x00, 0x02, 0x06, 0x01, 0x00, 0x04, 0x0b, 0x08, 0x00, 0x00, 0x00, 0x00, 0x00
        /*0020*/ 	.byte	0x00, 0x00, 0x00, 0x00


//--------------------- .nv.info._ZN7cutlass13device_kernelINS_4gemm6kernel13GemmUniversalIN4cute5tupleIJiiiiEEENS1_10collective13CollectiveMmaINS1_34MainloopSm90TmaGmmaWarpSpecializedILi2ENS5_IJNS4_1CILi1EEESB_SB_EEENS1_35KernelTmaWarpSpecializedCooperativeEEENS5_IJNSA_ILi192EEENSA_ILi176EEENSA_ILi256EEEEEEaNS5_IJlSB_lEEEaSJ_NS4_8TiledMMAINS4_8MMA_AtomIJNS4_4SM904GMMA26MMA_64x16x32_S32S8S8_SS_TNEEEENS4_6LayoutINS5_IJNSA_ILi2EEESB_SB_EEENS5_IJSB_NSA_ILi0EEEST_EEEEENS5_IJNS4_10UnderscoreESW_SW_EEEEENS4_13SM90_TMA_LOADENS4_14ComposedLayoutINS4_7SwizzleILi3ELi4ELi3EEENS4_18smem_ptr_flag_bitsILi8EEENSQ_INS5_IJNSA_ILi8EEENSA_ILi128EEEEEENS5_IJS16_SB_EEEEEEEvNS4_8identityESZ_S1A_vS1B_EENS_8epilogue10collective6detail29Sm90TmaWarpSpecializedAdapterINS1E_15DefaultEpilogueIaSJ_SJ_NS1D_6thread17LinearCombinationIaLi1EiiLNS1I_9ScaleType4KindE0ELNS_15FloatRoundStyleE2EaEENS1_15EpilogueDefaultEEEEEvvEEEEvNT_6ParamsE --------------------------
	.section	.nv.info._ZN7cutlass13device_kernelINS_4gemm6kernel13GemmUniversalIN4cute5tupleIJiiiiEEENS1_10collective13CollectiveMmaINS1_34MainloopSm90TmaGmmaWarpSpecializedILi2ENS5_IJNS4_1CILi1EEESB_SB_EEENS1_35KernelTmaWarpSpecializedCooperativeEEENS5_IJNSA_ILi192EEENSA_ILi176EEENSA_ILi256EEEEEEaNS5_IJlSB_lEEEaSJ_NS4_8TiledMMAINS4_8MMA_AtomIJNS4_4SM904GMMA26MMA_64x16x32_S32S8S8_SS_TNEEEENS4_6LayoutINS5_IJNSA_ILi2EEESB_SB_EEENS5_IJSB_NSA_ILi0EEEST_EEEEENS5_IJNS4_10UnderscoreESW_SW_EEEEENS4_13SM90_TMA_LOADENS4_14ComposedLayoutINS4_7SwizzleILi3ELi4ELi3EEENS4_18smem_ptr_flag_bitsILi8EEENSQ_INS5_IJNSA_ILi8EEENSA_ILi128EEEEEENS5_IJS16_SB_EEEEEEEvNS4_8identityESZ_S1A_vS1B_EENS_8epilogue10collective6detail29Sm90TmaWarpSpecializedAdapterINS1E_15DefaultEpilogueIaSJ_SJ_NS1D_6thread17LinearCombinationIaLi1EiiLNS1I_9ScaleType4KindE0ELNS_15FloatRoundStyleE2EaEENS1_15EpilogueDefaultEEEEEvvEEEEvNT_6ParamsE,"",@"SHT_CUDA_INFO"
	.sectionflags	@""
	.align	4


	//----- nvinfo : EIATTR_CUDA_API_VERSION
	.align		4
        /*0000*/ 	.byte	0x04, 0x37
        /*0002*/ 	.short	(.L_21 - .L_20)
.L_20:
        /*0004*/ 	.word	0x00000082


	//----- nvinfo : EIATTR_KPARAM_INFO
	.align		4
.L_21:
        /*0008*/ 	.byte	0x04, 0x17
        /*000a*/ 	.short	(.L_23 - .L_22)
.L_22:
        /*000c*/ 	.word	0x00000000
        /*0010*/ 	.short	0x0000
        /*0012*/ 	.short	0x0070
        /*0014*/ 	.byte	0x00, 0xf0, 0x01, 0x10


	//----- nvinfo : EIATTR_SPARSE_MMA_MASK
	.align		4
.L_23:
        /*0018*/ 	.byte	0x03, 0x50
        /*001a*/ 	.short	0x0000


	//----- nvinfo : EIATTR_MAXREG_COUNT
	.align		4
        /*001c*/ 	.byte	0x03, 0x1b
        /*001e*/ 	.short	0x00a8


	//----- nvinfo : EIATTR_NUM_BARRIERS
	.align		4
        /*0020*/ 	.byte	0x02, 0x4c
        /*0022*/ 	.byte	0x01
	.zero		1


	//----- nvinfo : EIATTR_EXTERNS
	.align		4
        /*0024*/ 	.byte	0x04, 0x0f
        /*0026*/ 	.short	(.L_25 - .L_24)


	//   ....[0]....
	.align		4
.L_24:
        /*0028*/ 	.word	index@(__assertfail)


	//----- nvinfo : EIATTR_MERCURY_ISA_VERSION
	.align		4
.L_25:
        /*002c*/ 	.byte	0x03, 0x5f
        /*002e*/ 	.short	0x0101


	//----- nvinfo : EIATTR_INT_WARP_WIDE_INSTR_OFFSETS
	.align		4
        /*0030*/ 	.byte	0x04, 0x31
        /*0032*/ 	.short	(.L_27 - .L_26)


	//   ....[0]....
.L_26:
        /*0034*/ 	.word	0x00000380


	//   ....[1]....
        /*0038*/ 	.word	0x00000390


	//   ....[2]....
        /*003c*/ 	.word	0x00000480


	//----- nvinfo : EIATTR_COOP_GROUP_MASK_REGIDS
	.align		4
.L_27:
        /*0040*/ 	.byte	0x04, 0x29
        /*0042*/ 	.short	(.L_29 - .L_28)


	//   ....[0]....
.L_28:
        /*0044*/ 	.word	0xffffffff


	//   ....[1]....
        /*0048*/ 	.word	0xffffffff


	//   ....[2]....
        /*004c*/ 	.word	0xffffffff


	//   ....[3]....
        /*0050*/ 	.word	0xffffffff


	//   ....[4]....
        /*0054*/ 	.word	0xffffffff


	//----- nvinfo : EIATTR_COOP_GROUP_INSTR_OFFSETS
	.align		4
.L_29:
        /*0058*/ 	.byte	0x04, 0x28
        /*005a*/ 	.short	(.L_31 - .L_30)


	//   ....[0]....
.L_30:
        /*005c*/ 	.word	0x00000060


	//   ....[1]....
        /*0060*/ 	.word	0x00000070


	//   ....[2]....
        /*0064*/ 	.word	0x00000130


	//   ....[3]....
        /*0068*/ 	.word	0x00000280


	//   ....[4]....
        /*006c*/ 	.word	0x00000f50


	//----- nvinfo : EIATTR_REG_RECONFIG
	.align		4
.L_31:
        /*0070*/ 	.byte	0x01, 0x54
	.zero		2


	//----- nvinfo : EIATTR_SYSCALL_OFFSETS
	.align		4
        /*0074*/ 	.byte	0x04, 0x46
        /*0076*/ 	.short	(.L_33 - .L_32)


	//   ....[0]....
.L_32:
        /*0078*/ 	.word	0x00001120


	//----- nvinfo : EIATTR_MBARRIER_INSTR_OFFSETS
	.align		4
.L_33:
        /*007c*/ 	.byte	0x04, 0x39
        /*007e*/ 	.short	(.L_35 - .L_34)


	//   ....[0]....
.L_34:
        /*0080*/ 	.word	0x00000230
        /*0084*/ 	.word	0x000000ff
        /*0088*/ 	.word	0x00000000
        /*008c*/ 	.short	0x0100
        /*008e*/ 	.byte	0x08
	.zero		1


	//   ....[1]....
        /*0090*/ 	.word	0x00000240
        /*0094*/ 	.word	0x000000ff
        /*0098*/ 	.word	0x00000010
        /*009c*/ 	.short	0x0100
        /*009e*/ 	.byte	0x08
	.zero		1


	//   ....[2]....
        /*00a0*/ 	.word	0x00000250
        /*00a4*/ 	.word	0x000000ff
        /*00a8*/ 	.word	0x00000008
        /*00ac*/ 	.short	0x0100
        /*00ae*/ 	.byte	0x08
	.zero		1


	//   ....[3]....
        /*00b0*/ 	.word	0x00000260
        /*00b4*/ 	.word	0x000000ff
        /*00b8*/ 	.word	0x00000018
        /*00bc*/ 	.short	0x0100
        /*00be*/ 	.byte	0x08
	.zero		1


	//   ....[4]....
        /*00c0*/ 	.word	0x000004f0
        /*00c4*/ 	.word	0x000000ff
        /*00c8*/ 	.word	0x00000030
        /*00cc*/ 	.short	0x0100
        /*00ce*/ 	.byte	0x06
	.zero		1


	//   ....[5]....
        /*00d0*/ 	.word	0x00000550
        /*00d4*/ 	.word	0x000000ff
        /*00d8*/ 	.word	0x00000038
        /*00dc*/ 	.short	0x0100
        /*00de*/ 	.byte	0x06
	.zero		1


	//   ....[6]....
        /*00e0*/ 	.word	0x000011f0
        /*00e4*/ 	.word	0x00000003
        /*00e8*/ 	.word	0x00000000
        /*00ec*/ 	.short	0x010a
        /*00ee*/ 	.byte	0x3f
	.zero		1


	//   ....[7]....
        /*00f0*/ 	.word	0x00001230
        /*00f4*/ 	.word	0x00000003
        /*00f8*/ 	.word	0x00000000
        /*00fc*/ 	.short	0x010a
        /*00fe*/ 	.byte	0x3f
	.zero		1


	//   ....[8]....
        /*0100*/ 	.word	0x000056b0
        /*0104*/ 	.word	0x00000005
        /*0108*/ 	.word	0x00000000
        /*010c*/ 	.short	0x010a
        /*010e*/ 	.byte	0x3f
	.zero		1


	//   ....[9]....
        /*0110*/ 	.word	0x000056f0
        /*0114*/ 	.word	0x00000005
        /*0118*/ 	.word	0x00000000
        /*011c*/ 	.short	0x010a
        /*011e*/ 	.byte	0x3f
	.zero		1


	//   ....[10]....
        /*0120*/ 	.word	0x00009b40
        /*0124*/ 	.word	0x00000004
        /*0128*/ 	.word	0x00000000
        /*012c*/ 	.short	0x0101
        /*012e*/ 	.byte	0x3f
	.zero		1


	//   ....[11]....
        /*0130*/ 	.word	0x00009d00
        /*0134*/ 	.word	0x00000000
        /*0138*/ 	.word	0x00000000
        /*013c*/ 	.short	0x0101
        /*013e*/ 	.byte	0x3f
	.zero		1


	//   ....[12]....
        /*0140*/ 	.word	0x000138a0
        /*0144*/ 	.word	0x0000000c
        /*0148*/ 	.word	0x00000010
        /*014c*/ 	.short	0x010a
        /*014e*/ 	.byte	0x3f
	.zero		1


	//   ....[13]....
        /*0150*/ 	.word	0x00013d20
        /*0154*/ 	.word	0x00000005
        /*0158*/ 	.word	0x00000038
        /*015c*/ 	.short	0x0101
        /*015e*/ 	.byte	0x3f
	.zero		1


	//   ....[14]....
        /*0160*/ 	.word	0x00014450
        /*0164*/ 	.word	0x00000007
        /*0168*/ 	.word	0x00000000
        /*016c*/ 	.short	0x010a
        /*016e*/ 	.byte	0x3f
	.zero		1


	//   ....[15]....
        /*0170*/ 	.word	0x000144d0
        /*0174*/ 	.word	0x00000005
        /*0178*/ 	.word	0x00000000
        /*017c*/ 	.short	0x010a
        /*017e*/ 	.byte	0x3f
	.zero		1


	//   ....[16]....
        /*0180*/ 	.word	0x00014530
        /*0184*/ 	.word	0x00000003
        /*0188*/ 	.word	0x00000000
        /*018c*/ 	.short	0x010a
        /*018e*/ 	.byte	0x3f
	.zero		1


	//   ....[17]....
        /*0190*/ 	.word	0x00014580
        /*0194*/ 	.word	0x00000005
        /*0198*/ 	.word	0x00000000
        /*019c*/ 	.short	0x010a
        /*019e*/ 	.byte	0x3f
	.zero		1


	//   ....[18]....
        /*01a0*/ 	.word	0x00014650
        /*01a4*/ 	.word	0x0000000c
        /*01a8*/ 	.word	0x00000010
        /*01ac*/ 	.short	0x010a
        /*01ae*/ 	.byte	0x3f
	.zero		1


	//   ....[19]....
        /*01b0*/ 	.word	0x00014720
        /*01b4*/ 	.word	0x00000007
        /*01b8*/ 	.word	0x00000000
        /*01bc*/ 	.short	0x010a
        /*01be*/ 	.byte	0x3f
	.zero		1


	//----- nvinfo : EIATTR_NUM_MBARRIERS
	.align		4
.L_35:
        /*01c0*/ 	.byte	0x03, 0x38
        /*01c2*/ 	.short	0x0006


	//----- nvinfo : EIATTR_EXIT_INSTR_OFFSETS
	.align		4
        /*01c4*/ 	.byte	0x04, 0x1c
        /*01c6*/ 	.short	(.L_37 - .L_36)


	//   ....[0]....
.L_36:
        /*01c8*/ 	.word	0x000005a0


	//   ....[1]....
        /*01cc*/ 	.word	0x00000e90


	//   ....[2]....
        /*01d0*/ 	.word	0x00012ee0


	//   ....[3]....
        /*01d4*/ 	.word	0x00013540


	//   ....[4]....
        /*01d8*/ 	.word	0x00014520


	//----- nvinfo : EIATTR_MAX_THREADS
	.align		4
.L_37:
        /*01dc*/ 	.byte	0x04, 0x05
        /*01de*/ 	.short	(.L_39 - .L_38)
.L_38:
        /*01e0*/ 	.word	0x00000180
        /*01e4*/ 	.word	0x00000001
        /*01e8*/ 	.word	0x00000001


	//----- nvinfo : EIATTR_CRS_STACK_SIZE
	.align		4
.L_39:
        /*01ec*/ 	.byte	0x04, 0x1e
        /*01ee*/ 	.short	(.L_41 - .L_40)
.L_40:
        /*01f0*/ 	.word	0x00000000


	//----- nvinfo : EIATTR_CBANK_PARAM_SIZE
	.align		4
.L_41:
        /*01f4*/ 	.byte	0x03, 0x19
        /*01f6*/ 	.short	0x0470


	//----- nvinfo : EIATTR_PARAM_CBANK
	.align		4
        /*01f8*/ 	.byte	0x04, 0x0a
        /*01fa*/ 	.short	(.L_43 - .L_42)
	.align		4
.L_42:
        /*01fc*/ 	.word	index@(.nv.constant0._ZN7cutlass13device_kernelINS_4gemm6kernel13GemmUniversalIN4cute5tupleIJiiiiEEENS1_10collective13CollectiveMmaINS1_34MainloopSm90TmaGmmaWarpSpecializedILi2ENS5_IJNS4_1CILi1EEESB_SB_EEENS1_35KernelTmaWarpSpecializedCooperativeEEENS5_IJNSA_ILi192EEENSA_ILi176EEENSA_ILi256EEEEEEaNS5_IJlSB_lEEEaSJ_NS4_8TiledMMAINS4_8MMA_AtomIJNS4_4SM904GMMA26MMA_64x16x32_S32S8S8_SS_TNEEEENS4_6LayoutINS5_IJNSA_ILi2EEESB_SB_EEENS5_IJSB_NSA_ILi0EEEST_EEEEENS5_IJNS4_10UnderscoreESW_SW_EEEEENS4_13SM90_TMA_LOADENS4_14ComposedLayoutINS4_7SwizzleILi3ELi4ELi3EEENS4_18smem_ptr_flag_bitsILi8EEENSQ_INS5_IJNSA_ILi8EEENSA_ILi128EEEEEENS5_IJS16_SB_EEEEEEEvNS4_8identityESZ_S1A_vS1B_EENS_8epilogue10collective6detail29Sm90TmaWarpSpecializedAdapterINS1E_15DefaultEpilogueIaSJ_SJ_NS1D_6thread17LinearCombinationIaLi1EiiLNS1I_9ScaleType4KindE0ELNS_15FloatRoundStyleE2EaEENS1_15EpilogueDefaultEEEEEvvEEEEvNT_6ParamsE)
        /*0200*/ 	.short	0x0210
        /*0202*/ 	.short	0x0470


	//----- nvinfo : EIATTR_SW_WAR
	.align		4
.L_43:
        /*0204*/ 	.byte	0x04, 0x36
        /*0206*/ 	.short	(.L_45 - .L_44)
.L_44:
        /*0208*/ 	.word	0x00000008
.L_45:


//--------------------- .nv.callgraph             --------------------------
	.section	.nv.callgraph,"",@"SHT_CUDA_CALLGRAPH"
	.align	4
	.sectionentsize	8
	.align		4
        /*0000*/ 	.word	0x00000000
	.align		4
        /*0004*/ 	.word	0xffffffff
	.align		4
        /*0008*/ 	.word	index@(_ZN7cutlass13device_kernelINS_4gemm6kernel13GemmUniversalIN4cute5tupleIJiiiiEEENS1_10collective13CollectiveMmaINS1_34MainloopSm90TmaGmmaWarpSpecializedILi2ENS5_IJNS4_1CILi1EEESB_SB_EEENS1_35KernelTmaWarpSpecializedCooperativeEEENS5_IJNSA_ILi192EEENSA_ILi176EEENSA_ILi256EEEEEEaNS5_IJlSB_lEEEaSJ_NS4_8TiledMMAINS4_8MMA_AtomIJNS4_4SM904GMMA26MMA_64x16x32_S32S8S8_SS_TNEEEENS4_6LayoutINS5_IJNSA_ILi2EEESB_SB_EEENS5_IJSB_NSA_ILi0EEEST_EEEEENS5_IJNS4_10UnderscoreESW_SW_EEEEENS4_13SM90_TMA_LOADENS4_14ComposedLayoutINS4_7SwizzleILi3ELi4ELi3EEENS4_18smem_ptr_flag_bitsILi8EEENSQ_INS5_IJNSA_ILi8EEENSA_ILi128EEEEEENS5_IJS16_SB_EEEEEEEvNS4_8identityESZ_S1A_vS1B_EENS_8epilogue10collective6detail29Sm90TmaWarpSpecializedAdapterINS1E_15DefaultEpilogueIaSJ_SJ_NS1D_6thread17LinearCombinationIaLi1EiiLNS1I_9ScaleType4KindE0ELNS_15FloatRoundStyleE2EaEENS1_15EpilogueDefaultEEEEEvvEEEEvNT_6ParamsE)
	.align		4
        /*000c*/ 	.word	index@(__assertfail)
	.align		4
        /*0010*/ 	.word	0x00000000
	.align		4
        /*0014*/ 	.word	0xfffffffe
	.align		4
        /*0018*/ 	.word	0x00000000
	.align		4
        /*001c*/ 	.word	0xfffffffd
	.align		4
        /*0020*/ 	.word	0x00000000
	.align		4
        /*0024*/ 	.word	0xfffffffc


//--------------------- .nv.constant4             --------------------------
	.section	.nv.constant4,"a",@progbits
	.align	8
	.align		8
.nv.constant4:
        /*0000*/ 	.dword	__assertfail
	.align		8
        /*0008*/ 	.dword	__unnamed_1
	.align		8
        /*0010*/ 	.dword	_ZN39_INTERNAL_0e644b95_4_k_cu_f97b56e1_31784cuda3std3__45__cpo5beginE
	.align		8
        /*0018*/ 	.dword	_ZN39_INTERNAL_0e644b95_4_k_cu_f97b56e1_31784cuda3std3__45__cpo3endE
	.align		8
        /*0020*/ 	.dword	_ZN39_INTERNAL_0e644b95_4_k_cu_f97b56e1_31784cuda3std3__45__cpo6cbeginE
	.align		8
        /*0028*/ 	.dword	_ZN39_INTERNAL_0e644b95_4_k_cu_f97b56e1_31784cuda3std3__45__cpo4cendE
	.align		8
        /*0030*/ 	.dword	_ZN39_INTERNAL_0e644b95_4_k_cu_f97b56e1_31784cuda3std3__441_GLOBAL__N__0e644b95_4_k_cu_f97b56e1_31786ignoreE
	.align		8
        /*0038*/ 	.dword	_ZN39_INTERNAL_0e644b95_4_k_cu_f97b56e1_31784cuda3std3__419piecewise_constructE
	.align		8
        /*0040*/ 	.dword	_ZN39_INTERNAL_0e644b95_4_k_cu_f97b56e1_31784cuda3std3__48in_placeE
	.align		8
        /*0048*/ 	.dword	_ZN39_INTERNAL_0e644b95_4_k_cu_f97b56e1_31784cuda3std6ranges3__45__cpo4swapE
	.align		8
        /*0050*/ 	.dword	_ZN39_INTERNAL_0e644b95_4_k_cu_f97b56e1_31784cuda3std6ranges3__45__cpo9iter_moveE
	.align		8
        /*0058*/ 	.dword	_ZN39_INTERNAL_0e644b95_4_k_cu_f97b56e1_31784cute7productE
	.align		8
        /*0060*/ 	.dword	_ZN39_INTERNAL_0e644b95_4_k_cu_f97b56e1_31784cute1_E
	.align		8
        /*0068*/ 	.dword	$str$22
	.align		8
        /*0070*/ 	.dword	$str$23


//--------------------- .text._ZN7cutlass13device_kernelINS_4gemm6kernel13GemmUniversalIN4cute5tupleIJiiiiEEENS1_10collective13CollectiveMmaINS1_34MainloopSm90TmaGmmaWarpSpecializedILi2ENS5_IJNS4_1CILi1EEESB_SB_EEENS1_35KernelTmaWarpSpecializedCooperativeEEENS5_IJNSA_ILi192EEENSA_ILi176EEENSA_ILi256EEEEEEaNS5_IJlSB_lEEEaSJ_NS4_8TiledMMAINS4_8MMA_AtomIJNS4_4SM904GMMA26MMA_64x16x32_S32S8S8_SS_TNEEEENS4_6LayoutINS5_IJNSA_ILi2EEESB_SB_EEENS5_IJSB_NSA_ILi0EEEST_EEEEENS5_IJNS4_10UnderscoreESW_SW_EEEEENS4_13SM90_TMA_LOADENS4_14ComposedLayoutINS4_7SwizzleILi3ELi4ELi3EEENS4_18smem_ptr_flag_bitsILi8EEENSQ_INS5_IJNSA_ILi8EEENSA_ILi128EEEEEENS5_IJS16_SB_EEEEEEEvNS4_8identityESZ_S1A_vS1B_EENS_8epilogue10collective6detail29Sm90TmaWarpSpecializedAdapterINS1E_15DefaultEpilogueIaSJ_SJ_NS1D_6thread17LinearCombinationIaLi1EiiLNS1I_9ScaleType4KindE0ELNS_15FloatRoundStyleE2EaEENS1_15EpilogueDefaultEEEEEvvEEEEvNT_6ParamsE --------------------------
	.section	.text._ZN7cutlass13device_kernelINS_4gemm6kernel13GemmUniversalIN4cute5tupleIJiiiiEEENS1_10collective13CollectiveMmaINS1_34MainloopSm90TmaGmmaWarpSpecializedILi2ENS5_IJNS4_1CILi1EEESB_SB_EEENS1_35KernelTmaWarpSpecializedCooperativeEEENS5_IJNSA_ILi192EEENSA_ILi176EEENSA_ILi256EEEEEEaNS5_IJlSB_lEEEaSJ_NS4_8TiledMMAINS4_8MMA_AtomIJNS4_4SM904GMMA26MMA_64x16x32_S32S8S8_SS_TNEEEENS4_6LayoutINS5_IJNSA_ILi2EEESB_SB_EEENS5_IJSB_NSA_ILi0EEEST_EEEEENS5_IJNS4_10UnderscoreESW_SW_EEEEENS4_13SM90_TMA_LOADENS4_14ComposedLayoutINS4_7SwizzleILi3ELi4ELi3EEENS4_18smem_ptr_flag_bitsILi8EEENSQ_INS5_IJNSA_ILi8EEENSA_ILi128EEEEEENS5_IJS16_SB_EEEEEEEvNS4_8identityESZ_S1A_vS1B_EENS_8epilogue10collective6detail29Sm90TmaWarpSpecializedAdapterINS1E_15DefaultEpilogueIaSJ_SJ_NS1D_6thread17LinearCombinationIaLi1EiiLNS1I_9ScaleType4KindE0ELNS_15FloatRoundStyleE2EaEENS1_15EpilogueDefaultEEEEEvvEEEEvNT_6ParamsE,"ax",@progbits
	.align	128
.text._ZN7cutlass13device_kernelINS_4gemm6kernel13GemmUniversalIN4cute5tupleIJiiiiEEENS1_10collective13CollectiveMmaINS1_34MainloopSm90TmaGmmaWarpSpecializedILi2ENS5_IJNS4_1CILi1EEESB_SB_EEENS1_35KernelTmaWarpSpecializedCooperativeEEENS5_IJNSA_ILi192EEENSA_ILi176EEENSA_ILi256EEEEEEaNS5_IJlSB_lEEEaSJ_NS4_8TiledMMAINS4_8MMA_AtomIJNS4_4SM904GMMA26MMA_64x16x32_S32S8S8_SS_TNEEEENS4_6LayoutINS5_IJNSA_ILi2EEESB_SB_EEENS5_IJSB_NSA_ILi0EEEST_EEEEENS5_IJNS4_10UnderscoreESW_SW_EEEEENS4_13SM90_TMA_LOADENS4_14ComposedLayoutINS4_7SwizzleILi3ELi4ELi3EEENS4_18smem_ptr_flag_bitsILi8EEENSQ_INS5_IJNSA_ILi8EEENSA_ILi128EEEEEENS5_IJS16_SB_EEEEEEEvNS4_8identityESZ_S1A_vS1B_EENS_8epilogue10collective6detail29Sm90TmaWarpSpecializedAdapterINS1E_15DefaultEpilogueIaSJ_SJ_NS1D_6thread17LinearCombinationIaLi1EiiLNS1I_9ScaleType4KindE0ELNS_15FloatRoundStyleE2EaEENS1_15EpilogueDefaultEEEEEvvEEEEvNT_6ParamsE:
        .type           _ZN7cutlass13device_kernelINS_4gemm6kernel13GemmUniversalIN4cute5tupleIJiiiiEEENS1_10collective13CollectiveMmaINS1_34MainloopSm90TmaGmmaWarpSpecializedILi2ENS5_IJNS4_1CILi1EEESB_SB_EEENS1_35KernelTmaWarpSpecializedCooperativeEEENS5_IJNSA_ILi192EEENSA_ILi176EEENSA_ILi256EEEEEEaNS5_IJlSB_lEEEaSJ_NS4_8TiledMMAINS4_8MMA_AtomIJNS4_4SM904GMMA26MMA_64x16x32_S32S8S8_SS_TNEEEENS4_6LayoutINS5_IJNSA_ILi2EEESB_SB_EEENS5_IJSB_NSA_ILi0EEEST_EEEEENS5_IJNS4_10UnderscoreESW_SW_EEEEENS4_13SM90_TMA_LOADENS4_14ComposedLayoutINS4_7SwizzleILi3ELi4ELi3EEENS4_18smem_ptr_flag_bitsILi8EEENSQ_INS5_IJNSA_ILi8EEENSA_ILi128EEEEEENS5_IJS16_SB_EEEEEEEvNS4_8identityESZ_S1A_vS1B_EENS_8epilogue10collective6detail29Sm90TmaWarpSpecializedAdapterINS1E_15DefaultEpilogueIaSJ_SJ_NS1D_6thread17LinearCombinationIaLi1EiiLNS1I_9ScaleType4KindE0ELNS_15FloatRoundStyleE2EaEENS1_15EpilogueDefaultEEEEEvvEEEEvNT_6ParamsE,@function
        .size           _ZN7cutlass13device_kernelINS_4gemm6kernel13GemmUniversalIN4cute5tupleIJiiiiEEENS1_10collective13CollectiveMmaINS1_34MainloopSm90TmaGmmaWarpSpecializedILi2ENS5_IJNS4_1CILi1EEESB_SB_EEENS1_35KernelTmaWarpSpecializedCooperativeEEENS5_IJNSA_ILi192EEENSA_ILi176EEENSA_ILi256EEEEEEaNS5_IJlSB_lEEEaSJ_NS4_8TiledMMAINS4_8MMA_AtomIJNS4_4SM904GMMA26MMA_64x16x32_S32S8S8_SS_TNEEEENS4_6LayoutINS5_IJNSA_ILi2EEESB_SB_EEENS5_IJSB_NSA_ILi0EEEST_EEEEENS5_IJNS4_10UnderscoreESW_SW_EEEEENS4_13SM90_TMA_LOADENS4_14ComposedLayoutINS4_7SwizzleILi3ELi4ELi3EEENS4_18smem_ptr_flag_bitsILi8EEENSQ_INS5_IJNSA_ILi8EEENSA_ILi128EEEEEENS5_IJS16_SB_EEEEEEEvNS4_8identityESZ_S1A_vS1B_EENS_8epilogue10collective6detail29Sm90TmaWarpSpecializedAdapterINS1E_15DefaultEpilogueIaSJ_SJ_NS1D_6thread17LinearCombinationIaLi1EiiLNS1I_9ScaleType4KindE0ELNS_15FloatRoundStyleE2EaEENS1_15EpilogueDefaultEEEEEvvEEEEvNT_6ParamsE,(.L_x_418 - _ZN7cutlass13device_kernelINS_4gemm6kernel13GemmUniversalIN4cute5tupleIJiiiiEEENS1_10collective13CollectiveMmaINS1_34MainloopSm90TmaGmmaWarpSpecializedILi2ENS5_IJNS4_1CILi1EEESB_SB_EEENS1_35KernelTmaWarpSpecializedCooperativeEEENS5_IJNSA_ILi192EEENSA_ILi176EEENSA_ILi256EEEEEEaNS5_IJlSB_lEEEaSJ_NS4_8TiledMMAINS4_8MMA_AtomIJNS4_4SM904GMMA26MMA_64x16x32_S32S8S8_SS_TNEEEENS4_6LayoutINS5_IJNSA_ILi2EEESB_SB_EEENS5_IJSB_NSA_ILi0EEEST_EEEEENS5_IJNS4_10UnderscoreESW_SW_EEEEENS4_13SM90_TMA_LOADENS4_14ComposedLayoutINS4_7SwizzleILi3ELi4ELi3EEENS4_18smem_ptr_flag_bitsILi8EEENSQ_INS5_IJNSA_ILi8EEENSA_ILi128EEEEEENS5_IJS16_SB_EEEEEEEvNS4_8identityESZ_S1A_vS1B_EENS_8epilogue10collective6detail29Sm90TmaWarpSpecializedAdapterINS1E_15DefaultEpilogueIaSJ_SJ_NS1D_6thread17LinearCombinationIaLi1EiiLNS1I_9ScaleType4KindE0ELNS_15FloatRoundStyleE2EaEENS1_15EpilogueDefaultEEEEEvvEEEEvNT_6ParamsE)
        .other          _ZN7cutlass13device_kernelINS_4gemm6kernel13GemmUniversalIN4cute5tupleIJiiiiEEENS1_10collective13CollectiveMmaINS1_34MainloopSm90TmaGmmaWarpSpecializedILi2ENS5_IJNS4_1CILi1EEESB_SB_EEENS1_35KernelTmaWarpSpecializedCooperativeEEENS5_IJNSA_ILi192EEENSA_ILi176EEENSA_ILi256EEEEEEaNS5_IJlSB_lEEEaSJ_NS4_8TiledMMAINS4_8MMA_AtomIJNS4_4SM904GMMA26MMA_64x16x32_S32S8S8_SS_TNEEEENS4_6LayoutINS5_IJNSA_ILi2EEESB_SB_EEENS5_IJSB_NSA_ILi0EEEST_EEEEENS5_IJNS4_10UnderscoreESW_SW_EEEEENS4_13SM90_TMA_LOADENS4_14ComposedLayoutINS4_7SwizzleILi3ELi4ELi3EEENS4_18smem_ptr_flag_bitsILi8EEENSQ_INS5_IJNSA_ILi8EEENSA_ILi128EEEEEENS5_IJS16_SB_EEEEEEEvNS4_8identityESZ_S1A_vS1B_EENS_8epilogue10collective6detail29Sm90TmaWarpSpecializedAdapterINS1E_15DefaultEpilogueIaSJ_SJ_NS1D_6thread17LinearCombinationIaLi1EiiLNS1I_9ScaleType4KindE0ELNS_15FloatRoundStyleE2EaEENS1_15EpilogueDefaultEEEEEvvEEEEvNT_6ParamsE,@"STO_CUDA_ENTRY STV_DEFAULT"
_ZN7cutlass13device_kernelINS_4gemm6kernel13GemmUniversalIN4cute5tupleIJiiiiEEENS1_10collective13CollectiveMmaINS1_34MainloopSm90TmaGmmaWarpSpecializedILi2ENS5_IJNS4_1CILi1EEESB_SB_EEENS1_35KernelTmaWarpSpecializedCooperativeEEENS5_IJNSA_ILi192EEENSA_ILi176EEENSA_ILi256EEEEEEaNS5_IJlSB_lEEEaSJ_NS4_8TiledMMAINS4_8MMA_AtomIJNS4_4SM904GMMA26MMA_64x16x32_S32S8S8_SS_TNEEEENS4_6LayoutINS5_IJNSA_ILi2EEESB_SB_EEENS5_IJSB_NSA_ILi0EEEST_EEEEENS5_IJNS4_10UnderscoreESW_SW_EEEEENS4_13SM90_TMA_LOADENS4_14ComposedLayoutINS4_7SwizzleILi3ELi4ELi3EEENS4_18smem_ptr_flag_bitsILi8EEENSQ_INS5_IJNSA_ILi8EEENSA_ILi128EEEEEENS5_IJS16_SB_EEEEEEEvNS4_8identityESZ_S1A_vS1B_EENS_8epilogue10collective6detail29Sm90TmaWarpSpecializedAdapterINS1E_15DefaultEpilogueIaSJ_SJ_NS1D_6thread17LinearCombinationIaLi1EiiLNS1I_9ScaleType4KindE0ELNS_15FloatRoundStyleE2EaEENS1_15EpilogueDefaultEEEEEvvEEEEvNT_6ParamsE:
[----:B------:R-:W0:Y:S01]  /*0000*/  LDC R1, c[0x0][0x28] ;  /* 0x00000a00ff017b82 */ /* 0x000e220000000800 */
[----:B------:R-:W1:Y:S01]  /*0010*/  S2R R23, SR_TID.X ;  /* 0x0000000000177919 */ /* 0x000e620000002100 */
[----:B------:R-:W-:Y:S01]  /*0020*/  ELECT P0, URZ, PT ;  /* 0x00000000003f782f */ /* 0x000fe20003800000 */
[----:B------:R-:W-:Y:S01]  /*0030*/  BSSY B0, `(.L_x_0) ;  /* 0x000000f000007945 */ /* 0x000fe20003800000 */
[--C-:B-1----:R-:W-:Y:S02]  /*0040*/  SHF.R.U32.HI R0, RZ, 0x5, R23.reuse ;  /* 0x00000005ff007819 */ /* 0x102fe40000011617 */
[----:B------:R-:W-:-:S03]  /*0050*/  SHF.R.U32.HI R3, RZ, 0x7, R23 ;  /* 0x00000007ff037819 */ /* 0x000fc60000011617 */
[----:B------:R-:W1:Y:S04]  /*0060*/  SHFL.IDX PT, R2, R0, RZ, 0x1f ;  /* 0x00001fff00027589 */ /* 0x000e6800000e0000 */
[----:B------:R2:W3:Y:S01]  /*0070*/  SHFL.IDX PT, R10, R3, RZ, 0x1f ;  /* 0x00001fff030a7589 */ /* 0x0004e200000e0000 */
[----:B-1----:R-:W-:-:S13]  /*0080*/  ISETP.NE.OR P0, PT, R2, RZ, !P0 ;  /* 0x000000ff0200720c */ /* 0x002fda0004705670 */
[----:B0-23--:R-:W-:Y:S05]  /*0090*/  @P0 BRA `(.L_x_1) ;  /* 0x0000000000200947 */ /* 0x00dfea0003800000 */
[----:B------:R-:W-:Y:S02]  /*00a0*/  ULDC.64 UR4, c[0x0][0x198] ;  /* 0x0000660000047ab9 */ /* 0x000fe40000000a00 */
[----:B------:R-:W-:Y:S02]  /*00b0*/  UIADD3 UR6, UP0, UR4, 0xf0, URZ ;  /* 0x000000f004067890 */ /* 0x000fe4000ff1e03f */
[----:B------:R-:W-:Y:S02]  /*00c0*/  UIADD3 UR4, UP1, UR4, 0x1f0, URZ ;  /* 0x000001f004047890 */ /* 0x000fe4000ff3e03f */
[----:B------:R-:W-:Y:S02]  /*00d0*/  UIADD3.X UR7, URZ, UR5, URZ, UP0, !UPT ;  /* 0x000000053f077290 */ /* 0x000fe400087fe43f */
[----:B------:R-:W-:-:S07]  /*00e0*/  UIADD3.X UR5, URZ, UR5, URZ, UP1, !UPT ;  /* 0x000000053f057290 */ /* 0x000fce0008ffe43f */
[----:B------:R0:W-:Y:S02]  /*00f0*/  UTMACCTL.PF [UR6] ;  /* 0x00000000060079b9 */ /* 0x0001e40008040000 */
[----:B------:R0:W-:Y:S02]  /*0100*/  UTMACCTL.PF [UR4] ;  /* 0x00000000040079b9 */ /* 0x0001e40008040000 */
[----:B0-----:R-:W-:Y:S01]  /*0110*/  NOP ;  /* 0x0000000000007918 */ /* 0x001fe20000000000 */
.L_x_1:
[----:B------:R-:W-:Y:S05]  /*0120*/  BSYNC B0 ;  /* 0x0000000000007941 */ /* 0x000fea0003800000 */
.L_x_0:
[----:B------:R-:W0:Y:S02]  /*0130*/  SHFL.IDX PT, R3, R0, RZ, 0x1f ;  /* 0x00001fff00037589 */ /* 0x000e2400000e0000 */
[----:B0-----:R-:W-:-:S13]  /*0140*/  ISETP.NE.AND P0, PT, R3, RZ, PT ;  /* 0x000000ff0300720c */ /* 0x001fda0003f05270 */
[----:B------:R-:W-:Y:S05]  /*0150*/  @P0 BRA `(.L_x_2) ;  /* 0x0000000000480947 */ /* 0x000fea0003800000 */
[----:B------:R-:W0:Y:S01]  /*0160*/  S2UR UR8, SR_CgaCtaId ;  /* 0x00000000000879c3 */ /* 0x000e220000008800 */
[----:B------:R-:W-:Y:S01]  /*0170*/  UMOV UR4, 0x400 ;  /* 0x0000040000047882 */ /* 0x000fe20000000000 */
[----:B------:R-:W-:Y:S01]  /*0180*/  UMOV UR5, 0x1 ;  /* 0x0000000100057882 */ /* 0x000fe20000000000 */
[----:B------:R-:W-:Y:S01]  /*0190*/  UMOV UR6, 0x100 ;  /* 0x0000010000067882 */ /* 0x000fe20000000000 */
[----:B------:R-:W-:Y:S01]  /*01a0*/  ELECT P0, URZ, PT ;  /* 0x00000000003f782f */ /* 0x000fe20003800000 */
[----:B------:R-:W-:-:S04]  /*01b0*/  UIADD3 UR6, -UR6, 0x100000, URZ ;  /* 0x0010000006067890 */ /* 0x000fc8000fffe13f */
[----:B------:R-:W-:Y:S02]  /*01c0*/  USHF.L.U32 UR7, UR6, 0xb, URZ ;  /* 0x0000000b06077899 */ /* 0x000fe4000800063f */
[----:B------:R-:W-:Y:S02]  /*01d0*/  USHF.L.U32 UR6, UR6, 0x1, URZ ;  /* 0x0000000106067899 */ /* 0x000fe4000800063f */
[----:B0-----:R-:W-:Y:S02]  /*01e0*/  ULEA UR8, UR8, UR4, 0x18 ;  /* 0x0000000408087291 */ /* 0x001fe4000f8ec03f */
[----:B------:R-:W-:-:S04]  /*01f0*/  UIADD3 UR4, -UR5, 0x100000, URZ ;  /* 0x0010000005047890 */ /* 0x000fc8000fffe13f */
[----:B------:R-:W-:Y:S02]  /*0200*/  USHF.L.U32 UR5, UR4, 0xb, URZ ;  /* 0x0000000b04057899 */ /* 0x000fe4000800063f */
[----:B------:R-:W-:Y:S01]  /*0210*/  USHF.L.U32 UR4, UR4, 0x1, URZ ;  /* 0x0000000104047899 */ /* 0x000fe2000800063f */
[----:B------:R-:W0:Y:S11]  /*0220*/  FENCE.VIEW.ASYNC.S ;  /* 0x00000000000073c6 */ /* 0x000e360000000000 */
[----:B0-----:R0:W1:Y:S01]  /*0230*/  SYNCS.EXCH.64 URZ, [UR8], UR4 ;  /* 0x00000004083f75b2 */ /* 0x0010620008000100 */
[----:B------:R0:W2:Y:S01]  /*0240*/  SYNCS.EXCH.64 URZ, [UR8+0x10], UR6 ;  /* 0x00001006083f75b2 */ /* 0x0000a20008000100 */
[----:B------:R0:W3:Y:S01]  /*0250*/  SYNCS.EXCH.64 URZ, [UR8+0x8], UR4 ;  /* 0x00000804083f75b2 */ /* 0x0000e20008000100 */
[----:B------:R0:W4:Y:S01]  /*0260*/  SYNCS.EXCH.64 URZ, [UR8+0x18], UR6 ;  /* 0x00001806083f75b2 */ /* 0x0001220008000100 */
[----:B------:R-:W-:Y:S01]  /*0270*/  NOP ;  /* 0x0000000000007918 */ /* 0x000fe20000000000 */
.L_x_2:
[----:B------:R-:W5:Y:S01]  /*0280*/  SHFL.IDX PT, R0, R0, RZ, 0x1f ;  /* 0x00001fff00007589 */ /* 0x000f6200000e0000 */
[----:B------:R-:W-:Y:S01]  /*0290*/  ELECT P0, URZ, PT ;  /* 0x00000000003f782f */ /* 0x000fe20003800000 */
[----:B------:R-:W1:Y:S01]  /*02a0*/  LDC R4, c[0x0][0x65c] ;  /* 0x00019700ff047b82 */ /* 0x000e620000000800 */
[----:B------:R-:W-:Y:S01]  /*02b0*/  SHF.R.S32.HI R5, RZ, 0x1f, R2 ;  /* 0x0000001fff057819 */ /* 0x000fe20000011402 */
[----:B------:R-:W2:Y:S01]  /*02c0*/  S2R R3, SR_CTAID.Y ;  /* 0x0000000000037919 */ /* 0x000ea20000002600 */
[----:B0-----:R-:W-:Y:S01]  /*02d0*/  UMOV UR4, 0x20 ;  /* 0x0000002000047882 */ /* 0x001fe20000000000 */
[----:B------:R-:W-:Y:S01]  /*02e0*/  ISETP.NE.AND P2, PT, R10, RZ, PT ;  /* 0x000000ff0a00720c */ /* 0x000fe20003f45270 */
[----:B------:R-:W-:Y:S01]  /*02f0*/  NOP ;  /* 0x0000000000007918 */ /* 0x000fe20000000000 */
[----:B------:R-:W-:Y:S01]  /*0300*/  LEA.HI R5, R5, R2, RZ, 0x2 ;  /* 0x0000000205057211 */ /* 0x000fe200078f10ff */
[----:B------:R-:W-:-:S03]  /*0310*/  NOP ;  /* 0x0000000000007918 */ /* 0x000fc60000000000 */
[----:B------:R-:W-:Y:S02]  /*0320*/  LOP3.LUT R5, R5, 0xfffffffc, RZ, 0xc0, !PT ;  /* 0xfffffffc05057812 */ /* 0x000fe400078ec0ff */
[----:B-----5:R-:W-:-:S03]  /*0330*/  ISETP.NE.OR P0, PT, R0, RZ, !P0 ;  /* 0x000000ff0000720c */ /* 0x020fc60004705670 */
[----:B------:R-:W-:Y:S01]  /*0340*/  IMAD.IADD R0, R2, 0x1, -R5 ;  /* 0x0000000102007824 */ /* 0x000fe200078e0a05 */
[----:B-1----:R-:W-:Y:S01]  /*0350*/  ISETP.NE.AND P3, PT, R4, 0x1, PT ;  /* 0x000000010400780c */ /* 0x002fe20003f65270 */
[----:B------:R-:W-:Y:S01]  /*0360*/  IMAD.MOV.U32 R5, RZ, RZ, RZ ;  /* 0x000000ffff057224 */ /* 0x000fe200078e00ff */
[----:B------:R-:W0:Y:S07]  /*0370*/  S2R R4, SR_CTAID.X ;  /* 0x0000000000047919 */ /* 0x000e2e0000002500 */
[----:B------:R-:W-:Y:S01]  /*0380*/  VOTEU.ALL UP0, P0 ;  /* 0x00000000003f7886 */ /* 0x000fe20000000000 */
[----:B------:R-:W-:-:S03]  /*0390*/  VOTEU.ALL UP1, P0 ;  /* 0x00000000003f7886 */ /* 0x000fc60000020000 */
[----:B------:R-:W0:Y:S01]  /*03a0*/  @P3 LDC R9, c[0x0][0x10] ;  /* 0x00000400ff093b82 */ /* 0x000e220000000800 */
[----:B--2---:R-:W-:Y:S01]  /*03b0*/  @P3 IMAD.MOV.U32 R6, RZ, RZ, R3 ;  /* 0x000000ffff063224 */ /* 0x004fe200078e0003 */
[----:B------:R-:W-:Y:S01]  /*03c0*/  @!UP0 UMOV UR6, 0x400 ;  /* 0x0000040000068882 */ /* 0x000fe20000000000 */
[----:B------:R-:W-:-:S04]  /*03d0*/  @!UP0 UIADD3 UR4, -UR4, 0x100000, URZ ;  /* 0x0010000004048890 */ /* 0x000fc8000fffe13f */
[----:B------:R-:W-:Y:S02]  /*03e0*/  @!UP0 USHF.L.U32 UR5, UR4, 0xb, URZ ;  /* 0x0000000b04058899 */ /* 0x000fe4000800063f */
[----:B------:R-:W-:Y:S01]  /*03f0*/  @!UP0 USHF.L.U32 UR4, UR4, 0x1, URZ ;  /* 0x0000000104048899 */ /* 0x000fe2000800063f */
[----:B------:R-:W-:Y:S02]  /*0400*/  @P3 IMAD.MOV.U32 R7, RZ, RZ, RZ ;  /* 0x000000ffff073224 */ /* 0x000fe400078e00ff */
[----:B------:R-:W-:Y:S01]  /*0410*/  @P3 IMAD.MOV.U32 R13, RZ, RZ, RZ ;  /* 0x000000ffff0d3224 */ /* 0x000fe200078e00ff */
[----:B------:R-:W1:Y:S08]  /*0420*/  @!UP0 S2UR UR7, SR_CgaCtaId ;  /* 0x00000000000789c3 */ /* 0x000e700000008800 */
[----:B------:R-:W2:Y:S01]  /*0430*/  @!P3 LDC R11, c[0x0][0xc] ;  /* 0x00000300ff0bbb82 */ /* 0x000ea20000000800 */
[----:B0-----:R-:W-:-:S04]  /*0440*/  @P3 IMAD.WIDE.U32 R8, R4, R9, R6 ;  /* 0x0000000904083225 */ /* 0x001fc800078e0006 */
[----:B------:R-:W-:Y:S02]  /*0450*/  @P3 IMAD.MOV.U32 R17, RZ, RZ, R8 ;  /* 0x000000ffff113224 */ /* 0x000fe400078e0008 */
[----:B------:R-:W-:Y:S01]  /*0460*/  @P3 IMAD.IADD R16, R9, 0x1, R13 ;  /* 0x0000000109103824 */ /* 0x000fe200078e020d */
[----:B-1----:R-:W-:Y:S01]  /*0470*/  @!UP0 ULEA UR6, UR7, UR6, 0x18 ;  /* 0x0000000607068291 */ /* 0x002fe2000f8ec03f */
[----:B------:R-:W-:Y:S01]  /*0480*/  VOTEU.ALL UP0, P0 ;  /* 0x00000000003f7886 */ /* 0x000fe20000000000 */
[----:B------:R-:W-:-:S04]  /*0490*/  ISETP.NE.AND P0, PT, R0, 0x3, PT ;  /* 0x000000030000780c */ /* 0x000fc80003f05270 */
[----:B------:R-:W-:Y:S01]  /*04a0*/  ISETP.EQ.OR P0, PT, R0, RZ, !P0 ;  /* 0x000000ff0000720c */ /* 0x000fe20004702670 */
[----:B--2---:R-:W-:-:S03]  /*04b0*/  @!P3 IMAD.WIDE.U32 R6, R11, R3, R4 ;  /* 0x000000030b06b225 */ /* 0x004fc600078e0004 */
[C---:B------:R-:W-:Y:S01]  /*04c0*/  ISETP.EQ.AND P0, PT, R10.reuse, RZ, P0 ;  /* 0x000000ff0a00720c */ /* 0x040fe20000702270 */
[----:B------:R-:W-:Y:S01]  /*04d0*/  VIADD R10, R10, 0xffffffff ;  /* 0xffffffff0a0a7836 */ /* 0x000fe20000000000 */
[----:B------:R-:W0:Y:S02]  /*04e0*/  FENCE.VIEW.ASYNC.S ;  /* 0x00000000000073c6 */ /* 0x000e240000000000 */
[----:B0-----:R0:W3:Y:S01]  /*04f0*/  @!UP0 SYNCS.EXCH.64 URZ, [UR6+0x30], UR4 ;  /* 0x00003004063f85b2 */ /* 0x0010e20008000100 */
[----:B------:R-:W-:Y:S01]  /*0500*/  @!P3 IMAD.MOV.U32 R17, RZ, RZ, R6 ;  /* 0x000000ffff11b224 */ /* 0x000fe200078e0006 */
[----:B------:R-:W-:Y:S01]  /*0510*/  SEL R2, RZ, 0x1, !P0 ;  /* 0x00000001ff027807 */ /* 0x000fe20004000000 */
[----:B------:R-:W-:Y:S01]  /*0520*/  @!P3 IMAD.MOV.U32 R16, RZ, RZ, R7 ;  /* 0x000000ffff10b224 */ /* 0x000fe200078e0007 */
[----:B------:R-:W-:-:S04]  /*0530*/  ISETP.GE.U32.AND P1, PT, R10, 0x2, PT ;  /* 0x000000020a00780c */ /* 0x000fc80003f26070 */
[----:B------:R-:W-:Y:S01]  /*0540*/  SEL R2, R2, 0x2, P1 ;  /* 0x0000000202027807 */ /* 0x000fe20000800000 */
[----:B------:R0:W3:Y:S01]  /*0550*/  @!UP1 SYNCS.EXCH.64 URZ, [UR6+0x38], UR4 ;  /* 0x00003804063f95b2 */ /* 0x0000e20008000100 */
[----:B------:R-:W-:Y:S01]  /*0560*/  NOP ;  /* 0x0000000000007918 */ /* 0x000fe20000000000 */
[----:B---34-:R-:W-:Y:S06]  /*0570*/  BAR.SYNC.DEFER_BLOCKING 0x0 ;  /* 0x0000000000007b1d */ /* 0x018fec0000010000 */
[----:B------:R-:W-:Y:S05]  /*0580*/  @!P2 BRA `(.L_x_3) ;  /* 0x000001280058a947 */ /* 0x000fea0003800000 */
[----:B------:R-:W-:-:S13]  /*0590*/  ISETP.GT.U32.AND P0, PT, R10, 0x1, PT ;  /* 0x000000010a00780c */ /* 0x000fda0003f04070 */
[----:B0-----:R-:W-:Y:S05]  /*05a0*/  @P0 EXIT ;  /* 0x000000000000094d */ /* 0x001fea0003800000 */
[----:B------:R-:W-:Y:S01]  /*05b0*/  ULDC.64 UR4, c[0x0][0x650] ;  /* 0x0001940000047ab9 */ /* 0x000fe20000000a00 */
[----:B------:R-:W-:Y:S01]  /*05c0*/  PRMT R0, RZ, 0x7610, R0 ;  /* 0x00007610ff007816 */ /* 0x000fe20000000000 */
[----:B------:R-:W-:Y:S01]  /*05d0*/  IMAD.MOV.U32 R19, RZ, RZ, -0x1 ;  /* 0xffffffffff137424 */ /* 0x000fe200078e00ff */
[----:B------:R-:W-:Y:S01]  /*05e0*/  ISETP.GE.U32.AND P0, PT, R17, UR4, PT ;  /* 0x0000000411007c0c */ /* 0x000fe2000bf06070 */
[----:B------:R-:W-:Y:S02]  /*05f0*/  IMAD.MOV.U32 R22, RZ, RZ, -0x1 ;  /* 0xffffffffff167424 */ /* 0x000fe400078e00ff */
[----:B------:R-:W-:Y:S01]  /*0600*/  IMAD.MOV.U32 R18, RZ, RZ, -0x1 ;  /* 0xffffffffff127424 */ /* 0x000fe200078e00ff */
[----:B------:R-:W-:-:S13]  /*0610*/  ISETP.GE.U32.AND.EX P0, PT, R16, UR5, PT, P0 ;  /* 0x0000000510007c0c */ /* 0x000fda000bf06100 */
[----:B------:R-:W-:Y:S05]  /*0620*/  @P0 BRA `(.L_x_4) ;  /* 0x0000000400600947 */ /* 0x000fea0003800000 */
[----:B------:R-:W0:Y:S01]  /*0630*/  LDC.64 R14, c[0x0][0x628] ;  /* 0x00018a00ff0e7b82 */ /* 0x000e220000000a00 */
[----:B------:R-:W-:Y:S02]  /*0640*/  IMAD.MOV.U32 R6, RZ, RZ, R17 ;  /* 0x000000ffff067224 */ /* 0x000fe400078e0011 */
[----:B------:R-:W-:-:S05]  /*0650*/  IMAD.MOV.U32 R7, RZ, RZ, R16 ;  /* 0x000000ffff077224 */ /* 0x000fca00078e0010 */
[----:B------:R-:W1:Y:S08]  /*0660*/  LDC R12, c[0x0][0x630] ;  /* 0x00018c00ff0c7b82 */ /* 0x000e700000000800 */
[----:B------:R-:W2:Y:S01]  /*0670*/  LDC.64 R18, c[0x0][0x620] ;  /* 0x00018800ff127b82 */ /* 0x000ea20000000a00 */
[----:B0-----:R-:W-:-:S04]  /*0680*/  ISETP.NE.U32.AND P0, PT, R14, RZ, PT ;  /* 0x000000ff0e00720c */ /* 0x001fc80003f05070 */
[----:B------:R-:W-:-:S13]  /*0690*/  ISETP.NE.AND.EX P0, PT, R15, RZ, PT, P0 ;  /* 0x000000ff0f00720c */ /* 0x000fda0003f05300 */
[----:B-12---:R-:W-:Y:S05]  /*06a0*/  @!P0 BRA `(.L_x_5) ;  /* 0x0000000000288947 */ /* 0x006fea0003800000 */
[----:B------:R-:W0:Y:S02]  /*06b0*/  LDC R0, c[0x0][0x634] ;  /* 0x00018d00ff007b82 */ /* 0x000e240000000800 */
[----:B0-----:R-:W-:-:S05]  /*06c0*/  IADD3 R11, P0, R17, R0, RZ ;  /* 0x00000000110b7210 */ /* 0x001fca0007f1e0ff */
[----:B------:R-:W-:-:S04]  /*06d0*/  IMAD.X R13, RZ, RZ, R16, P0 ;  /* 0x000000ffff0d7224 */ /* 0x000fc800000e0610 */
[----:B------:R-:W-:-:S04]  /*06e0*/  IMAD.WIDE.U32 R6, R13, R14, RZ ;  /* 0x0000000e0d067225 */ /* 0x000fc800078e00ff */
[----:B------:R-:W-:-:S04]  /*06f0*/  IMAD.WIDE.U32 R8, P0, R11, R15, R6 ;  /* 0x0000000f0b087225 */ /* 0x000fc80007800006 */
[----:B------:R-:W-:-:S04]  /*0700*/  IMAD.WIDE.U32 R6, R11, R14, RZ ;  /* 0x0000000e0b067225 */ /* 0x000fc800078e00ff */
[----:B------:R-:W-:Y:S01]  /*0710*/  IMAD.X R11, RZ, RZ, RZ, P0 ;  /* 0x000000ffff0b7224 */ /* 0x000fe200000e06ff */
[----:B------:R-:W-:Y:S01]  /*0720*/  IADD3 RZ, P0, R7, R8, RZ ;  /* 0x0000000807ff7210 */ /* 0x000fe20007f1e0ff */
[----:B------:R-:W-:-:S04]  /*0730*/  IMAD.MOV.U32 R10, RZ, RZ, R9 ;  /* 0x000000ffff0a7224 */ /* 0x000fc800078e0009 */
[----:B------:R-:W-:-:S08]  /*0740*/  IMAD.WIDE.U32.X R6, R13, R15, R10, P0 ;  /* 0x0000000f0d067225 */ /* 0x000fd000000e040a */
.L_x_5:
[-CC-:B------:R-:W-:Y:S01]  /*0750*/  SHF.R.U64 R26, R6, R12.reuse, R7.reuse ;  /* 0x0000000c061a7219 */ /* 0x180fe20000001207 */
[----:B------:R-:W0:Y:S01]  /*0760*/  LDC R10, c[0x0][0x618] ;  /* 0x00018600ff0a7b82 */ /* 0x000e220000000800 */
[----:B------:R-:W-:Y:S01]  /*0770*/  SHF.R.U32.HI R5, RZ, R12, R7 ;  /* 0x0000000cff057219 */ /* 0x000fe20000011607 */
[----:B------:R-:W-:Y:S01]  /*0780*/  ULDC UR4, c[0x0][0x150] ;  /* 0x0000540000047ab9 */ /* 0x000fe20000000800 */
[----:B------:R-:W-:Y:S01]  /*0790*/  IADD3 R9, P0, RZ, -R26, RZ ;  /* 0x8000001aff097210 */ /* 0x000fe20007f1e0ff */
[----:B------:R-:W-:Y:S01]  /*07a0*/  IMAD.MOV.U32 R6, RZ, RZ, R17 ;  /* 0x000000ffff067224 */ /* 0x000fe200078e0011 */
[----:B------:R-:W-:Y:S01]  /*07b0*/  I2FP.F32.U32 R0, R4 ;  /* 0x0000000400007245 */ /* 0x000fe20000201000 */
[----:B------:R-:W-:Y:S02]  /*07c0*/  IMAD.MOV.U32 R7, RZ, RZ, R16 ;  /* 0x000000ffff077224 */ /* 0x000fe400078e0010 */
[----:B------:R-:W1:Y:S01]  /*07d0*/  LDC.64 R24, c[0x0][0x640] ;  /* 0x00019000ff187b82 */ /* 0x000e620000000a00 */
[----:B------:R-:W-:-:S02]  /*07e0*/  IMAD.X R11, RZ, RZ, ~R5, P0 ;  /* 0x000000ffff0b7224 */ /* 0x000fc400000e0e05 */
[----:B------:R-:W-:Y:S01]  /*07f0*/  FMUL R0, R0, UR4 ;  /* 0x0000000400007c20 */ /* 0x000fe20008400000 */
[----:B------:R-:W-:Y:S01]  /*0800*/  IMAD.WIDE.U32 R6, R9, R18, R6 ;  /* 0x0000001209067225 */ /* 0x000fe200078e0006 */
[----:B------:R-:W-:-:S03]  /*0810*/  ULDC UR4, c[0x0][0x154] ;  /* 0x0000550000047ab9 */ /* 0x000fc60000000800 */
[----:B------:R-:W-:Y:S01]  /*0820*/  IMAD R8, R11, R18, RZ ;  /* 0x000000120b087224 */ /* 0x000fe200078e02ff */
[----:B------:R-:W2:Y:S01]  /*0830*/  LDC R5, c[0x0][0x144] ;  /* 0x00005100ff057b82 */ /* 0x000ea20000000800 */
[----:B------:R-:W3:Y:S02]  /*0840*/  F2I.U32.TRUNC.NTZ R0, R0 ;  /* 0x0000000000007305 */ /* 0x000ee4000020f000 */
[----:B------:R-:W-:-:S04]  /*0850*/  IMAD R9, R9, R19, R8 ;  /* 0x0000001309097224 */ /* 0x000fc800078e0208 */
[----:B------:R-:W-:Y:S01]  /*0860*/  IMAD.IADD R7, R7, 0x1, R9 ;  /* 0x0000000107077824 */ /* 0x000fe200078e0209 */
[----:B------:R-:W4:Y:S01]  /*0870*/  LDC R12, c[0x0][0x608] ;  /* 0x00018200ff0c7b82 */ /* 0x000f220000000800 */
[----:B------:R-:W-:-:S03]  /*0880*/  IMAD.MOV.U32 R9, RZ, RZ, -0x1 ;  /* 0xffffffffff097424 */ /* 0x000fc600078e00ff */
[-CC-:B0-----:R-:W-:Y:S02]  /*0890*/  SHF.R.U64 R18, R6, R10.reuse, R7.reuse ;  /* 0x0000000a06127219 */ /* 0x181fe40000001207 */
[----:B------:R-:W-:Y:S02]  /*08a0*/  I2FP.F32.U32 R6, R3 ;  /* 0x0000000300067245 */ /* 0x000fe40000201000 */
[----:B------:R-:W0:Y:S01]  /*08b0*/  LDC R22, c[0x0][0x658] ;  /* 0x00019600ff167b82 */ /* 0x000e220000000800 */
[----:B-1----:R-:W-:Y:S01]  /*08c0*/  ISETP.NE.U32.AND P0, PT, R24, RZ, PT ;  /* 0x000000ff1800720c */ /* 0x002fe20003f05070 */
[----:B---3--:R-:W-:Y:S01]  /*08d0*/  IMAD.MOV R8, RZ, RZ, -R0 ;  /* 0x000000ffff087224 */ /* 0x008fe200078e0a00 */
[----:B------:R-:W-:Y:S01]  /*08e0*/  SHF.R.U32.HI R7, RZ, R10, R7 ;  /* 0x0000000aff077219 */ /* 0x000fe20000011607 */
[----:B------:R-:W-:Y:S01]  /*08f0*/  FMUL R6, R6, UR4 ;  /* 0x0000000406067c20 */ /* 0x000fe20008400000 */
[----:B------:R-:W-:-:S03]  /*0900*/  ISETP.NE.AND.EX P0, PT, R25, RZ, PT, P0 ;  /* 0x000000ff1900720c */ /* 0x000fc60003f05300 */
[----:B------:R-:W1:Y:S01]  /*0910*/  LDC R14, c[0x0][0x148] ;  /* 0x00005200ff0e7b82 */ /* 0x000e620000000800 */
[----:B--2---:R-:W-:-:S07]  /*0920*/  IMAD R0, R5, R8, R4 ;  /* 0x0000000805007224 */ /* 0x004fce00078e0204 */
[----:B------:R-:W2:Y:S01]  /*0930*/  LDC R20, c[0x0][0x600] ;  /* 0x00018000ff147b82 */ /* 0x000ea20000000800 */
[-CC-:B----4-:R-:W-:Y:S02]  /*0940*/  SHF.R.U64 R28, R18, R12.reuse, R7.reuse ;  /* 0x0000000c121c7219 */ /* 0x190fe40000001207 */
[----:B------:R-:W-:Y:S01]  /*0950*/  SHF.R.U32.HI R5, RZ, R12, R7 ;  /* 0x0000000cff057219 */ /* 0x000fe20000011607 */
[----:B------:R-:W-:Y:S01]  /*0960*/  IMAD.MOV.U32 R7, RZ, RZ, 0x1 ;  /* 0x00000001ff077424 */ /* 0x000fe200078e00ff */
[----:B------:R3:W4:Y:S03]  /*0970*/  F2I.U32.TRUNC.NTZ R12, R6 ;  /* 0x00000006000c7305 */ /* 0x000726000020f000 */
[----:B------:R-:W1:Y:S01]  /*0980*/  LDC R15, c[0x0][0x648] ;  /* 0x00019200ff0f7b82 */ /* 0x000e620000000800 */
[-C--:B0-----:R-:W-:Y:S02]  /*0990*/  SHF.L.U32 R4, R9, R22.reuse, RZ ;  /* 0x0000001609047219 */ /* 0x081fe400000006ff */
[----:B------:R-:W-:-:S02]  /*09a0*/  SHF.R.U64 R30, R28, R22, R5 ;  /* 0x000000161c1e7219 */ /* 0x000fc40000001205 */
[----:B------:R-:W-:Y:S02]  /*09b0*/  LOP3.LUT R11, RZ, R4, RZ, 0x33, !PT ;  /* 0x00000004ff0b7212 */ /* 0x000fe400078e33ff */
[-C--:B------:R-:W-:Y:S01]  /*09c0*/  SHF.R.U32.HI R5, RZ, R22.reuse, R5 ;  /* 0x00000016ff057219 */ /* 0x080fe20000011605 */
[----:B------:R-:W0:Y:S01]  /*09d0*/  LDC R19, c[0x0][0x638] ;  /* 0x00018e00ff137b82 */ /* 0x000e220000000800 */
[----:B------:R-:W-:Y:S01]  /*09e0*/  SHF.L.U32 R10, R7, R22, RZ ;  /* 0x00000016070a7219 */ /* 0x000fe200000006ff */
[----:B------:R-:W-:-:S06]  /*09f0*/  IMAD.MOV.U32 R4, RZ, RZ, R30 ;  /* 0x000000ffff047224 */ /* 0x000fcc00078e001e */
[----:B------:R-:W0:Y:S01]  /*0a00*/  LDC R21, c[0x0][0x610] ;  /* 0x00018400ff157b82 */ /* 0x000e220000000800 */
[----:B---34-:R-:W-:Y:S05]  /*0a10*/  @!P0 BRA `(.L_x_6) ;  /* 0x0000000000288947 */ /* 0x018fea0003800000 */
[----:B------:R-:W3:Y:S02]  /*0a20*/  LDC R9, c[0x0][0x64c] ;  /* 0x00019300ff097b82 */ /* 0x000ee40000000800 */
[----:B---3--:R-:W-:-:S05]  /*0a30*/  IADD3 R9, P0, R30, R9, RZ ;  /* 0x000000091e097210 */ /* 0x008fca0007f1e0ff */
        /* <DEDUP_REMOVED lines=8> */
.L_x_6:
[----:B-1----:R-:W-:Y:S01]  /*0ac0*/  SHF.R.U64 R4, R4, R15, R5 ;  /* 0x0000000f04047219 */ /* 0x002fe20000001205 */
[----:B--2---:R-:W-:Y:S01]  /*0ad0*/  VIADD R5, R20, 0xffffffff ;  /* 0xffffffff14057836 */ /* 0x004fe20000000000 */
[----:B------:R-:W-:Y:S01]  /*0ae0*/  LOP3.LUT R11, R28, R11, RZ, 0xc0, !PT ;  /* 0x0000000b1c0b7212 */ /* 0x000fe200078ec0ff */
[----:B------:R-:W-:Y:S02]  /*0af0*/  IMAD.MOV R12, RZ, RZ, -R12 ;  /* 0x000000ffff0c7224 */ /* 0x000fe400078e0a0c */
[----:B------:R-:W-:Y:S02]  /*0b00*/  IMAD.MOV R6, RZ, RZ, -R4 ;  /* 0x000000ffff067224 */ /* 0x000fe400078e0a04 */
[----:B------:R-:W-:Y:S01]  /*0b10*/  IMAD R11, R10, R4, R11 ;  /* 0x000000040a0b7224 */ /* 0x000fe200078e020b */
[----:B------:R-:W-:Y:S01]  /*0b20*/  LOP3.LUT R4, R18, R5, RZ, 0xc0, !PT ;  /* 0x0000000512047212 */ /* 0x000fe200078ec0ff */
[----:B------:R-:W-:Y:S02]  /*0b30*/  @P3 IMAD R0, R14, R12, R3 ;  /* 0x0000000c0e003224 */ /* 0x000fe400078e0203 */
[----:B0-----:R-:W-:-:S02]  /*0b40*/  IMAD R3, R6, R19, R30 ;  /* 0x0000001306037224 */ /* 0x001fc400078e021e */
[----:B------:R-:W-:Y:S02]  /*0b50*/  IMAD R19, R11, R21, R0 ;  /* 0x000000150b137224 */ /* 0x000fe400078e0200 */
[----:B------:R-:W-:Y:S02]  /*0b60*/  IMAD R4, R3, R20, R4 ;  /* 0x0000001403047224 */ /* 0x000fe400078e0204 */
[----:B------:R-:W-:Y:S02]  /*0b70*/  IMAD.MOV.U32 R0, RZ, RZ, 0x1 ;  /* 0x00000001ff007424 */ /* 0x000fe400078e00ff */
[----:B------:R-:W-:Y:S01]  /*0b80*/  IMAD.MOV.U32 R18, RZ, RZ, R26 ;  /* 0x000000ffff127224 */ /* 0x000fe200078e001a */
[----:B------:R-:W-:Y:S02]  /*0b90*/  SEL R22, R4, R19, !P3 ;  /* 0x0000001304167207 */ /* 0x000fe40005800000 */
[----:B------:R-:W-:-:S07]  /*0ba0*/  SEL R19, R19, R4, !P3 ;  /* 0x0000000413137207 */ /* 0x000fce0005800000 */
.L_x_4:
[----:B------:R-:W-:-:S08]  /*0bb0*/  NOP ;  /* 0x0000000000007918 */ /* 0x000fd00000000000 */
[----:B------:R-:W0:Y:S02]  /*0bc0*/  USETMAXREG.TRY_ALLOC.CTAPOOL UP0, 0xe8 ;  /* 0x000000e8000079c8 */ /* 0x000e240008000600 */
[----:B0-----:R-:W-:-:S13]  /*0bd0*/  PLOP3.LUT P0, PT, PT, PT, UP0, 0x80, 0x0 ;  /* 0x000000000000781c */ /* 0x001fda0003f0f008 */
[----:B------:R-:W-:Y:S05]  /*0be0*/  @!P0 BRA `(.L_x_4) ;  /* 0xfffffffc00f08947 */ /* 0x000fea000383ffff */
[----:B------:R-:W-:Y:S01]  /*0bf0*/  ULDC.64 UR4, c[0x0][0x598] ;  /* 0x0001660000047ab9 */ /* 0x000fe20000000a00 */
[----:B------:R-:W-:Y:S01]  /*0c00*/  ULDC.64 UR56, c[0x0][0x208] ;  /* 0x0000820000387ab9 */ /* 0x000fe20000000a00 */
[----:B------:R-:W-:-:S04]  /*0c10*/  ISETP.NE.U32.AND P0, PT, RZ, UR4, PT ;  /* 0x00000004ff007c0c */ /* 0x000fc8000bf05070 */
[----:B------:R-:W-:-:S13]  /*0c20*/  ISETP.NE.AND.EX P0, PT, RZ, UR5, PT, P0 ;  /* 0x00000005ff007c0c */ /* 0x000fda000bf05300 */
[----:B------:R-:W-:Y:S05]  /*0c30*/  @!P0 BRA `(.L_x_7) ;  /* 0x00000000001c8947 */ /* 0x000fea0003800000 */
[----:B------:R-:W0:Y:S02]  /*0c40*/  LDC.64 R4, c[0x0][0x598] ;  /* 0x00016600ff047b82 */ /* 0x000e240000000a00 */
[----:B0-----:R-:W2:Y:S02]  /*0c50*/  LDG.E.64 R4, desc[UR56][R4.64] ;  /* 0x0000003804047981 */ /* 0x001ea4000c1e1b00 */
[----:B--2---:R-:W-:-:S04]  /*0c60*/  ISETP.NE.U32.AND P0, PT, R4, RZ, PT ;  /* 0x000000ff0400720c */ /* 0x004fc80003f05070 */
[----:B------:R-:W-:-:S13]  /*0c70*/  ISETP.NE.AND.EX P0, PT, R5, RZ, PT, P0 ;  /* 0x000000ff0500720c */ /* 0x000fda0003f05300 */
[----:B------:R-:W-:Y:S05]  /*0c80*/  @!P0 BRA `(.L_x_7) ;  /* 0x0000000000088947 */ /* 0x000fea0003800000 */
[----:B------:R0:W5:Y:S01]  /*0c90*/  LD.E R201, desc[UR56][R4.64] ;  /* 0x0000003804c97980 */ /* 0x000162000c101900 */
[----:B------:R-:W-:Y:S05]  /*0ca0*/  BRA `(.L_x_8) ;  /* 0x0000000000247947 */ /* 0x000fea0003800000 */
.L_x_7:
[----:B------:R-:W-:Y:S02]  /*0cb0*/  ULDC.64 UR4, c[0x0][0x588] ;  /* 0x0001620000047ab9 */ /* 0x000fe40000000a00 */
[----:B------:R-:W-:-:S04]  /*0cc0*/  ISETP.NE.U32.AND P0, PT, RZ, UR4, PT ;  /* 0x00000004ff007c0c */ /* 0x000fc8000bf05070 */
[----:B------:R-:W-:-:S13]  /*0cd0*/  ISETP.NE.AND.EX P0, PT, RZ, UR5, PT, P0 ;  /* 0x00000005ff007c0c */ /* 0x000fda000bf05300 */
[----:B------:R-:W-:Y:S05]  /*0ce0*/  @!P0 BRA `(.L_x_9) ;  /* 0x00000000000c8947 */ /* 0x000fea0003800000 */
[----:B------:R-:W0:Y:S02]  /*0cf0*/  LDC.64 R4, c[0x0][0x588] ;  /* 0x00016200ff047b82 */ /* 0x000e240000000a00 */
[----:B0-----:R1:W5:Y:S01]  /*0d00*/  LDG.E R201, desc[UR56][R4.64] ;  /* 0x0000003804c97981 */ /* 0x001362000c1e1900 */
[----:B------:R-:W-:Y:S05]  /*0d10*/  BRA `(.L_x_8) ;  /* 0x0000000000087947 */ /* 0x000fea0003800000 */
.L_x_9:
[----:B------:R-:W-:Y:S02]  /*0d20*/  ULDC UR4, c[0x0][0x580] ;  /* 0x0001600000047ab9 */ /* 0x000fe40000000800 */
[----:B------:R-:W-:-:S07]  /*0d30*/  IMAD.U32 R201, RZ, RZ, UR4 ;  /* 0x00000004ffc97e24 */ /* 0x000fce000f8e00ff */
.L_x_8:
[----:B------:R-:W-:Y:S02]  /*0d40*/  ULDC.64 UR4, c[0x0][0x5a0] ;  /* 0x0001680000047ab9 */ /* 0x000fe40000000a00 */
[----:B------:R-:W-:-:S04]  /*0d50*/  ISETP.NE.U32.AND P0, PT, RZ, UR4, PT ;  /* 0x00000004ff007c0c */ /* 0x000fc8000bf05070 */
[----:B------:R-:W-:-:S13]  /*0d60*/  ISETP.NE.AND.EX P0, PT, RZ, UR5, PT, P0 ;  /* 0x00000005ff007c0c */ /* 0x000fda000bf05300 */
[----:B------:R-:W-:Y:S05]  /*0d70*/  @!P0 BRA `(.L_x_10) ;  /* 0x00000000001c8947 */ /* 0x000fea0003800000 */
[----:B01----:R-:W0:Y:S02]  /*0d80*/  LDC.64 R4, c[0x0][0x5a0] ;  /* 0x00016800ff047b82 */ /* 0x003e240000000a00 */
[----:B0-----:R-:W2:Y:S02]  /*0d90*/  LDG.E.64 R4, desc[UR56][R4.64] ;  /* 0x0000003804047981 */ /* 0x001ea4000c1e1b00 */
[----:B--2---:R-:W-:-:S04]  /*0da0*/  ISETP.NE.U32.AND P0, PT, R4, RZ, PT ;  /* 0x000000ff0400720c */ /* 0x004fc80003f05070 */
[----:B------:R-:W-:-:S13]  /*0db0*/  ISETP.NE.AND.EX P0, PT, R5, RZ, PT, P0 ;  /* 0x000000ff0500720c */ /* 0x000fda0003f05300 */
[----:B------:R-:W-:Y:S05]  /*0dc0*/  @!P0 BRA `(.L_x_10) ;  /* 0x0000000000088947 */ /* 0x000fea0003800000 */
[----:B------:R0:W5:Y:S01]  /*0dd0*/  LD.E R200, desc[UR56][R4.64] ;  /* 0x0000003804c87980 */ /* 0x000162000c101900 */
[----:B------:R-:W-:Y:S05]  /*0de0*/  BRA `(.L_x_11) ;  /* 0x0000000000247947 */ /* 0x000fea0003800000 */
.L_x_10:
[----:B------:R-:W-:Y:S02]  /*0df0*/  ULDC.64 UR4, c[0x0][0x590] ;  /* 0x0001640000047ab9 */ /* 0x000fe40000000a00 */
[----:B------:R-:W-:-:S04]  /*0e00*/  ISETP.NE.U32.AND P0, PT, RZ, UR4, PT ;  /* 0x00000004ff007c0c */ /* 0x000fc8000bf05070 */
[----:B------:R-:W-:-:S13]  /*0e10*/  ISETP.NE.AND.EX P0, PT, RZ, UR5, PT, P0 ;  /* 0x00000005ff007c0c */ /* 0x000fda000bf05300 */
[----:B------:R-:W-:Y:S05]  /*0e20*/  @!P0 BRA `(.L_x_12) ;  /* 0x00000000000c8947 */ /* 0x000fea0003800000 */
[----:B01----:R-:W0:Y:S02]  /*0e30*/  LDC.64 R4, c[0x0][0x590] ;  /* 0x00016400ff047b82 */ /* 0x003e240000000a00 */
[----:B0-----:R1:W5:Y:S01]  /*0e40*/  LDG.E R200, desc[UR56][R4.64] ;  /* 0x0000003804c87981 */ /* 0x001362000c1e1900 */
[----:B------:R-:W-:Y:S05]  /*0e50*/  BRA `(.L_x_11) ;  /* 0x0000000000087947 */ /* 0x000fea0003800000 */
.L_x_12:
[----:B------:R-:W-:Y:S02]  /*0e60*/  ULDC UR4, c[0x0][0x584] ;  /* 0x0001610000047ab9 */ /* 0x000fe40000000800 */
[----:B------:R-:W-:-:S07]  /*0e70*/  IMAD.U32 R200, RZ, RZ, UR4 ;  /* 0x00000004ffc87e24 */ /* 0x000fce000f8e00ff */
.L_x_11:
[----:B------:R-:W-:-:S13]  /*0e80*/  LOP3.LUT P0, RZ, R0, 0xff, RZ, 0xc0, !PT ;  /* 0x000000ff00ff7812 */ /* 0x000fda000780c0ff */
[----:B------:R-:W-:Y:S05]  /*0e90*/  @!P0 EXIT ;  /* 0x000000000000894d */ /* 0x000fea0003800000 */
[----:B------:R-:W-:Y:S01]  /*0ea0*/  ULDC UR4, c[0x0][0x28c] ;  /* 0x0000a30000047ab9 */ /* 0x000fe20000000800 */
[----:B------:R-:W-:Y:S01]  /*0eb0*/  UMOV UR36, URZ ;  /* 0x0000003f00247c82 */ /* 0x000fe20008000000 */
[----:B------:R-:W-:Y:S01]  /*0ec0*/  UIADD3 UR4, UR4, 0xff, URZ ;  /* 0x000000ff04047890 */ /* 0x000fe2000fffe03f */
[----:B------:R-:W-:-:S03]  /*0ed0*/  UMOV UR37, URZ ;  /* 0x0000003f00257c82 */ /* 0x000fc60008000000 */
[----:B------:R-:W-:-:S04]  /*0ee0*/  USHF.R.S32.HI UR5, URZ, 0x1f, UR4 ;  /* 0x0000001f3f057899 */ /* 0x000fc80008011404 */
[----:B------:R-:W-:-:S04]  /*0ef0*/  ULEA.HI UR5, UR5, UR4, URZ, 0x8 ;  /* 0x0000000405057291 */ /* 0x000fc8000f8f403f */
[----:B------:R-:W-:-:S12]  /*0f00*/  USHF.R.S32.HI UR39, URZ, 0x8, UR5 ;  /* 0x000000083f277899 */ /* 0x000fd80008011405 */
.L_x_386:
[----:B------:R-:W-:Y:S01]  /*0f10*/  LOP3.LUT R0, R23, 0x80, RZ, 0xc0, !PT ;  /* 0x0000008017007812 */ /* 0x000fe200078ec0ff */
[----:B--2---:R-:W2:Y:S01]  /*0f20*/  S2UR UR7, SR_CgaCtaId ;  /* 0x00000000000779c3 */ /* 0x004ea20000008800 */
[----:B------:R-:W-:Y:S02]  /*0f30*/  UMOV UR6, 0x400 ;  /* 0x0000040000067882 */ /* 0x000fe40000000000 */
[----:B------:R-:W-:-:S06]  /*0f40*/  SHF.R.U32.HI R0, RZ, 0x7, R0 ;  /* 0x00000007ff007819 */ /* 0x000fcc0000011600 */
[----:B------:R-:W3:Y:S01]  /*0f50*/  SHFL.IDX PT, R0, R0, RZ, 0x1f ;  /* 0x00001fff00007589 */ /* 0x000ee200000e0000 */
[----:B--2---:R-:W-:Y:S01]  /*0f60*/  ULEA UR6, UR7, UR6, 0x18 ;  /* 0x0000000607067291 */ /* 0x004fe2000f8ec03f */
[----:B---3--:R-:W-:-:S13]  /*0f70*/  R2UR UR4, R0 ;  /* 0x00000000000472ca */ /* 0x008fda00000e0000 */
[----:B------:R-:W-:-:S04]  /*0f80*/  ULEA.HI UR5, UR4, UR4, URZ, 0x1 ;  /* 0x0000000404057291 */ /* 0x000fc8000f8f083f */
[----:B------:R-:W-:-:S04]  /*0f90*/  ULOP3.LUT UR5, UR5, 0x7fffe, URZ, 0xc0, !UPT ;  /* 0x0007fffe05057892 */ /* 0x000fc8000f8ec03f */
[----:B------:R-:W-:-:S03]  /*0fa0*/  UIADD3 UR5, UR4, -UR5, URZ ;  /* 0x8000000504057290 */ /* 0x000fc6000fffe03f */
[----:B------:R-:W-:Y:S01]  /*0fb0*/  ULDC UR4, c[0x0][0x28c] ;  /* 0x0000a30000047ab9 */ /* 0x000fe20000000800 */
[----:B------:R-:W-:Y:S01]  /*0fc0*/  ULEA UR5, UR5, UR6, 0xd ;  /* 0x0000000605057291 */ /* 0x000fe2000f8e683f */
[----:B------:R-:W-:-:S03]  /*0fd0*/  ISETP.LT.AND P0, PT, RZ, UR4, PT ;  /* 0x00000004ff007c0c */ /* 0x000fc6000bf01270 */
[----:B------:R-:W-:-:S04]  /*0fe0*/  UIADD3 UR5, UR5, 0x100, URZ ;  /* 0x0000010005057890 */ /* 0x000fc8000fffe03f */
[----:B------:R-:W-:-:S04]  /*0ff0*/  USHF.R.U32.HI UR5, URZ, 0x4, UR5 ;  /* 0x000000043f057899 */ /* 0x000fc80008011605 */
[----:B------:R-:W-:-:S04]  /*1000*/  ULOP3.LUT UR5, UR5, 0x3fff, URZ, 0xc0, !UPT ;  /* 0x00003fff05057892 */ /* 0x000fc8000f8ec03f */
[----:B------:R-:W-:Y:S01]  /*1010*/  ULOP3.LUT UR38, UR5, 0x10000, URZ, 0xfc, !UPT ;  /* 0x0001000005267892 */ /* 0x000fe2000f8efc3f */
[----:B01----:R-:W-:Y:S11]  /*1020*/  @P0 BRA `(.L_x_13) ;  /* 0x0000000000400947 */ /* 0x003ff60003800000 */
[----:B------:R-:W-:Y:S01]  /*1030*/  MOV R0, 0x0 ;  /* 0x0000000000007802 */ /* 0x000fe20000000f00 */
[----:B------:R-:W-:Y:S01]  /*1040*/  ULDC.64 UR4, c[0x4][0x68] ;  /* 0x01001a0000047ab9 */ /* 0x000fe20000000a00 */
[----:B------:R-:W-:Y:S01]  /*1050*/  ULDC.64 UR6, c[0x4][0x8] ;  /* 0x0100020000067ab9 */ /* 0x000fe20000000a00 */
[----:B01----:R-:W-:Y:S01]  /*1060*/  IMAD.U32 R4, RZ, RZ, UR4 ;  /* 0x00000004ff047e24 */ /* 0x003fe2000f8e00ff */
[----:B------:R0:W1:Y:S01]  /*1070*/  LDC.64 R14, c[0x4][R0] ;  /* 0x01000000000e7b82 */ /* 0x0000620000000a00 */
[----:B------:R-:W-:Y:S01]  /*1080*/  IMAD.U32 R5, RZ, RZ, UR5 ;  /* 0x00000005ff057e24 */ /* 0x000fe2000f8e00ff */
[----:B------:R-:W-:Y:S01]  /*1090*/  ULDC.64 UR4, c[0x4][0x70] ;  /* 0x01001c0000047ab9 */ /* 0x000fe20000000a00 */
[----:B------:R-:W-:Y:S02]  /*10a0*/  IMAD.U32 R10, RZ, RZ, UR6 ;  /* 0x00000006ff0a7e24 */ /* 0x000fe4000f8e00ff */
[----:B------:R-:W-:Y:S02]  /*10b0*/  IMAD.U32 R6, RZ, RZ, UR4 ;  /* 0x00000004ff067e24 */ /* 0x000fe4000f8e00ff */
[----:B------:R-:W-:-:S02]  /*10c0*/  IMAD.U32 R7, RZ, RZ, UR5 ;  /* 0x00000005ff077e24 */ /* 0x000fc4000f8e00ff */
[----:B------:R-:W-:Y:S02]  /*10d0*/  IMAD.U32 R11, RZ, RZ, UR7 ;  /* 0x00000007ff0b7e24 */ /* 0x000fe4000f8e00ff */
[----:B------:R-:W-:Y:S02]  /*10e0*/  IMAD.MOV.U32 R8, RZ, RZ, 0x1e1 ;  /* 0x000001e1ff087424 */ /* 0x000fe400078e00ff */
[----:B------:R-:W-:Y:S02]  /*10f0*/  IMAD.MOV.U32 R12, RZ, RZ, 0x1 ;  /* 0x00000001ff0c7424 */ /* 0x000fe400078e00ff */
[----:B0-----:R-:W-:-:S07]  /*1100*/  IMAD.MOV.U32 R13, RZ, RZ, RZ ;  /* 0x000000ffff0d7224 */ /* 0x001fce00078e00ff */
[----:B------:R-:W-:-:S07]  /*1110*/  LEPC R20, `(.L_x_13) ;  /* 0x000000001014794e */ /* 0x000fce0000000000 */
[----:B-1---5:R-:W-:Y:S05]  /*1120*/  CALL.ABS.NOINC R14 ;  /* 0x000000000e007343 */ /* 0x022fea0003c00000 */
.L_x_13:
[----:B------:R-:W-:-:S04]  /*1130*/  LOP3.LUT R0, R2, 0x1, RZ, 0xfc, !PT ;  /* 0x0000000102007812 */ /* 0x000fc800078efcff */
[----:B------:R-:W-:-:S13]  /*1140*/  ISETP.NE.AND P0, PT, R0, 0x3, PT ;  /* 0x000000030000780c */ /* 0x000fda0003f05270 */
[----:B------:R-:W-:Y:S05]  /*1150*/  @!P0 BRA `(.L_x_14) ;  /* 0x0000000000048947 */ /* 0x000fea0003800000 */
[----:B------:R-:W-:Y:S01]  /*1160*/  BPT.TRAP 0x1 ;  /* 0x000000040000795c */ /* 0x000fe20000300000 */
.L_x_14:
[----:B------:R-:W2:Y:S01]  /*1170*/  S2UR UR5, SR_CgaCtaId ;  /* 0x00000000000579c3 */ /* 0x000ea20000008800 */
[----:B------:R-:W-:Y:S01]  /*1180*/  UMOV UR4, 0x400 ;  /* 0x0000040000047882 */ /* 0x000fe20000000000 */
[----:B------:R-:W-:Y:S02]  /*1190*/  IMAD.U32 R0, RZ, RZ, UR36 ;  /* 0x00000024ff007e24 */ /* 0x000fe4000f8e00ff */
[----:B------:R-:W-:-:S03]  /*11a0*/  IMAD.U32 R3, RZ, RZ, UR37 ;  /* 0x00000025ff037e24 */ /* 0x000fc6000f8e00ff */
[----:B------:R-:W-:Y:S01]  /*11b0*/  SHF.L.U32 R0, R0, 0x1f, RZ ;  /* 0x0000001f00007819 */ /* 0x000fe200000006ff */
[----:B--2---:R-:W-:-:S06]  /*11c0*/  ULEA UR4, UR5, UR4, 0x18 ;  /* 0x0000000405047291 */ /* 0x004fcc000f8ec03f */
[----:B------:R-:W-:-:S04]  /*11d0*/  IMAD.U32 R6, RZ, RZ, UR4 ;  /* 0x00000004ff067e24 */ /* 0x000fc8000f8e00ff */
[----:B------:R-:W-:-:S04]  /*11e0*/  IMAD R3, R3, 0x8, R6 ;  /* 0x0000000803037824 */ /* 0x000fc800078e0206 */
[----:B------:R2:W3:Y:S01]  /*11f0*/  SYNCS.PHASECHK.TRANS64.TRYWAIT P1, [R3+URZ], R0 ;  /* 0x00000000030075a7 */ /* 0x0004e2000802017f */
[----:B------:R-:W-:Y:S05]  /*1200*/  @!P0 BRA `(.L_x_15) ;  /* 0x0000000000048947 */ /* 0x000fea0003800000 */
[----:B------:R-:W-:Y:S01]  /*1210*/  BPT.TRAP 0x1 ;  /* 0x000000040000795c */ /* 0x000fe20000300000 */
.L_x_15:
[----:B---3--:R-:W-:Y:S05]  /*1220*/  @P1 BRA `(.L_x_16) ;  /* 0x0000000000081947 */ /* 0x008fea0003800000 */
[----:B------:R-:W3:Y:S02]  /*1230*/  SYNCS.PHASECHK.TRANS64.TRYWAIT P1, [R3+URZ], R0 ;  /* 0x00000000030075a7 */ /* 0x000ee4000802017f */
[----:B---3--:R-:W-:Y:S05]  /*1240*/  @!P1 BRA `(.L_x_17) ;  /* 0x0000013000b89947 */ /* 0x008fea0003800000 */
.L_x_16:
[----:B------:R-:W-:-:S04]  /*1250*/  UISETP.LT.AND UP0, UPT, UR39, 0x1, UPT ;  /* 0x000000012700788c */ /* 0x000fc8000bf01270 */
[----:B------:R-:W-:-:S06]  /*1260*/  USEL UR4, UR39, 0x1, UP0 ;  /* 0x0000000127047887 */ /* 0x000fcc0008000000 */
[----:B--23--:R-:W-:Y:S01]  /*1270*/  IMAD.U32 R0, RZ, RZ, UR4 ;  /* 0x00000004ff007e24 */ /* 0x00cfe2000f8e00ff */
[----:B------:R-:W-:Y:S05]  /*1280*/  WARPSYNC.ALL ;  /* 0x0000000000007948 */ /* 0x000fea0003800000 */
[----:B------:R-:W-:-:S04]  /*1290*/  IADD3 R0, -R0, UR39, RZ ;  /* 0x0000002700007c10 */ /* 0x000fc8000fffe1ff */
[----:B------:R-:W-:Y:S02]  /*12a0*/  ISETP.GE.AND P1, PT, R0, 0x1, PT ;  /* 0x000000010000780c */ /* 0x000fe40003f26270 */
[----:B------:R-:W-:Y:S01]  /*12b0*/  R2UR UR4, R6 ;  /* 0x00000000060472ca */ /* 0x000fe200000e0000 */
[----:B------:R-:W-:Y:S01]  /*12c0*/  UIMAD UR53, UR37, 0xc00, UR38 ;  /* 0x00000c00253578a4 */ /* 0x000fe2000f8e0226 */
[----:B------:R-:W-:Y:S01]  /*12d0*/  WARPGROUP.ARRIVE ;  /* 0x00000000000079c5 */ /* 0x000fe20000000000 */
[----:B------:R-:W-:Y:S01]  /*12e0*/  UMOV UR41, 0x40000040 ;  /* 0x4000004000297882 */ /* 0x000fe20000000000 */
[----:B------:R-:W-:Y:S01]  /*12f0*/  UMOV UR43, 0x40000040 ;  /* 0x40000040002b7882 */ /* 0x000fe20000000000 */
[----:B------:R-:W-:Y:S01]  /*1300*/  UMOV UR33, UR41 ;  /* 0x0000002900217c82 */ /* 0x000fe20008000000 */
[----:B------:R-:W-:Y:S01]  /*1310*/  UMOV UR35, 0x40000040 ;  /* 0x4000004000237882 */ /* 0x000fe20000000000 */
[----:B------:R-:W-:Y:S01]  /*1320*/  UMOV UR25, UR41 ;  /* 0x0000002900197c82 */ /* 0x000fe20008000000 */
[----:B------:R-:W-:Y:S01]  /*1330*/  UMOV UR40, UR53 ;  /* 0x0000003500287c82 */ /* 0x000fe20008000000 */
[----:B------:R-:W-:Y:S01]  /*1340*/  UMOV UR27, 0x40000040 ;  /* 0x40000040001b7882 */ /* 0x000fe20000000000 */
[----:B------:R-:W-:Y:S01]  /*1350*/  UMOV UR32, UR40 ;  /* 0x0000002800207c82 */ /* 0x000fe20008000000 */
[----:B------:R-:W-:Y:S01]  /*1360*/  UMOV UR24, UR40 ;  /* 0x0000002800187c82 */ /* 0x000fe20008000000 */
[----:B------:R-:W-:Y:S01]  /*1370*/  UMOV UR16, UR40 ;  /* 0x0000002800107c82 */ /* 0x000fe20008000000 */
[----:B------:R-:W-:Y:S01]  /*1380*/  UIADD3 UR4, UR4, 0x18100, URZ ;  /* 0x0001810004047890 */ /* 0x000fe2000fffe03f */
[----:B------:R-:W-:Y:S01]  /*1390*/  UMOV UR17, UR41 ;  /* 0x0000002900117c82 */ /* 0x000fe20008000000 */
[----:B------:R-:W-:-:S02]  /*13a0*/  UMOV UR19, 0x40000040 ;  /* 0x4000004000137882 */ /* 0x000fc40000000000 */
[----:B------:R-:W-:Y:S01]  /*13b0*/  USHF.R.U32.HI UR4, URZ, 0x4, UR4 ;  /* 0x000000043f047899 */ /* 0x000fe20008011604 */
[----:B------:R-:W-:Y:S01]  /*13c0*/  UMOV UR12, UR40 ;  /* 0x00000028000c7c82 */ /* 0x000fe20008000000 */
[----:B------:R-:W-:Y:S02]  /*13d0*/  UMOV UR13, UR41 ;  /* 0x00000029000d7c82 */ /* 0x000fe40008000000 */
[----:B------:R-:W-:Y:S01]  /*13e0*/  ULOP3.LUT UR4, UR4, 0x3fff, URZ, 0xc0, !UPT ;  /* 0x00003fff04047892 */ /* 0x000fe2000f8ec03f */
[----:B------:R-:W-:Y:S01]  /*13f0*/  UMOV UR15, 0x40000040 ;  /* 0x40000040000f7882 */ /* 0x000fe20000000000 */
[----:B------:R-:W-:Y:S02]  /*1400*/  UMOV UR5, UR41 ;  /* 0x0000002900057c82 */ /* 0x000fe40008000000 */
[----:B------:R-:W-:Y:S01]  /*1410*/  ULOP3.LUT UR52, UR4, 0x10000, URZ, 0xfc, !UPT ;  /* 0x0001000004347892 */ /* 0x000fe2000f8efc3f */
[----:B------:R-:W-:Y:S02]  /*1420*/  UMOV UR7, 0x40000040 ;  /* 0x4000004000077882 */ /* 0x000fe40000000000 */
[----:B------:R-:W-:Y:S01]  /*1430*/  UMOV UR4, UR40 ;  /* 0x0000002800047c82 */ /* 0x000fe20008000000 */
[----:B------:R-:W-:Y:S01]  /*1440*/  UIMAD UR54, UR37, 0xb00, UR52 ;  /* 0x00000b00253678a4 */ /* 0x000fe2000f8e0234 */
[----:B------:R-:W-:Y:S01]  /*1450*/  UMOV UR20, UR40 ;  /* 0x0000002800147c82 */ /* 0x000fe20008000000 */
[----:B------:R-:W-:-:S02]  /*1460*/  UMOV UR21, UR41 ;  /* 0x0000002900157c82 */ /* 0x000fc40008000000 */
[----:B------:R-:W-:Y:S02]  /*1470*/  UIADD3 UR34, UR54, 0x80, URZ ;  /* 0x0000008036227890 */ /* 0x000fe4000fffe03f */
[----:B------:R-:W-:Y:S02]  /*1480*/  UIADD3 UR26, UR54, 0x100, URZ ;  /* 0x00000100361a7890 */ /* 0x000fe4000fffe03f */
[----:B------:R-:W-:Y:S01]  /*1490*/  UMOV UR42, UR54 ;  /* 0x00000036002a7c82 */ /* 0x000fe20008000000 */
[----:B------:R-:W-:Y:S01]  /*14a0*/  UIADD3 UR18, UR54, 0x180, URZ ;  /* 0x0000018036127890 */ /* 0x000fe2000fffe03f */
[----:B------:R-:W-:Y:S01]  /*14b0*/  IGMMA.64x16x32.S8.S8 R192, gdesc[UR40], RZ, !UPT, gsb0 ;  /* 0x0060000028c079f1 */ /* 0x000fe2000c0410ff */
[----:B------:R-:W-:Y:S02]  /*14c0*/  UIADD3 UR14, UR54, 0x200, URZ ;  /* 0x00000200360e7890 */ /* 0x000fe4000fffe03f */
[----:B------:R-:W-:Y:S02]  /*14d0*/  UIADD3 UR6, UR54, 0x280, URZ ;  /* 0x0000028036067890 */ /* 0x000fe4000fffe03f */
[----:B------:R-:W-:Y:S01]  /*14e0*/  UIADD3 UR22, UR54, 0x300, URZ ;  /* 0x0000030036167890 */ /* 0x000fe2000fffe03f */
[----:B------:R-:W-:Y:S01]  /*14f0*/  UMOV UR23, 0x40000040 ;  /* 0x4000004000177882 */ /* 0x000fe20000000000 */
[----:B------:R-:W-:Y:S01]  /*1500*/  UIADD3 UR46, UR54, 0x380, URZ ;  /* 0x00000380362e7890 */ /* 0x000fe2000fffe03f */
[----:B------:R-:W-:Y:S01]  /*1510*/  UMOV UR44, UR40 ;  /* 0x00000028002c7c82 */ /* 0x000fe20008000000 */
[----:B------:R-:W-:Y:S01]  /*1520*/  UMOV UR45, UR41 ;  /* 0x00000029002d7c82 */ /* 0x000fe20008000000 */
        /* <DEDUP_REMOVED lines=14> */
[----:B------:R-:W-:-:S02]  /*1610*/  WARPGROUP.DEPBAR.LE gsb0, 0x0 ;  /* 0x00008000000079c5 */ /* 0x000fc40000010000 */
[----:B------:R-:W-:-:S06]  /*1620*/  WARPGROUP.ARRIVE ;  /* 0x00000000000079c5 */ /* 0x000fcc0000000000 */
[----:B------:R-:W-:Y:S03]  /*1630*/  IGMMA.64x16x32.S8.S8 R176, gdesc[UR32], RZ, !UPT, gsb0 ;  /* 0x0060000020b079f1 */ /* 0x000fe6000c0410ff */
[----:B------:R-:W-:Y:S02]  /*1640*/  WARPGROUP.DEPBAR.LE gsb0, 0x0 ;  /* 0x00008000000079c5 */ /* 0x000fe40000010000 */
[----:B------:R-:W-:-:S06]  /*1650*/  WARPGROUP.ARRIVE ;  /* 0x00000000000079c5 */ /* 0x000fcc0000000000 */
[----:B------:R-:W-:Y:S03]  /*1660*/  IGMMA.64x16x32.S8.S8 R160, gdesc[UR24], RZ, !UPT, gsb0 ;  /* 0x0060000018a079f1 */ /* 0x000fe6000c0410ff */
[----:B------:R-:W-:Y:S02]  /*1670*/  WARPGROUP.DEPBAR.LE gsb0, 0x0 ;  /* 0x00008000000079c5 */ /* 0x000fe40000010000 */
[----:B------:R-:W-:-:S06]  /*1680*/  WARPGROUP.ARRIVE ;  /* 0x00000000000079c5 */ /* 0x000fcc0000000000 */
[----:B------:R-:W-:Y:S01]  /*1690*/  IGMMA.64x16x32.S8.S8 R144, gdesc[UR16], RZ, !UPT, gsb0 ;  /* 0x00600000109079f1 */ /* 0x000fe2000c0410ff */
[----:B------:R-:W-:Y:S01]  /*16a0*/  UIADD3 UR16, UR53, 0x2, URZ ;  /* 0x0000000235107890 */ /* 0x000fe2000fffe03f */
[----:B------:R-:W-:Y:S01]  /*16b0*/  UMOV UR17, 0x40000040 ;  /* 0x4000004000117882 */ /* 0x000fe20000000000 */
[----:B------:R-:W-:Y:S02]  /*16c0*/  WARPGROUP.DEPBAR.LE gsb0, 0x0 ;  /* 0x00008000000079c5 */ /* 0x000fe40000010000 */
[----:B------:R-:W-:-:S06]  /*16d0*/  WARPGROUP.ARRIVE ;  /* 0x00000000000079c5 */ /* 0x000fcc0000000000 */
[----:B------:R-:W-:Y:S03]  /*16e0*/  IGMMA.64x16x32.S8.S8 R128, gdesc[UR12], RZ, !UPT, gsb0 ;  /* 0x006000000c8079f1 */ /* 0x000fe6000c0410ff */
        /* <DEDUP_REMOVED lines=18> */
[----:B------:R-:W-:Y:S01]  /*1810*/  UMOV UR48, UR55 ;  /* 0x0000003700307c82 */ /* 0x000fe20008000000 */
[----:B------:R-:W-:Y:S01]  /*1820*/  UMOV UR49, 0x40000040 ;  /* 0x4000004000317882 */ /* 0x000fe20000000000 */
[----:B------:R-:W-:Y:S01]  /*1830*/  UMOV UR28, UR48 ;  /* 0x00000030001c7c82 */ /* 0x000fe20008000000 */
        /* <DEDUP_REMOVED lines=17> */
[----:B------:R-:W-:Y:S01]  /*1950*/  UIADD3 UR55, UR53, 0x404, URZ ;  /* 0x0000040435377890 */ /* 0x000fe2000fffe03f */
[----:B------:R-:W-:-:S02]  /*1960*/  WARPGROUP.DEPBAR.LE gsb0, 0x0 ;  /* 0x00008000000079c5 */ /* 0x000fc40000010000 */
[----:B------:R-:W-:-:S06]  /*1970*/  WARPGROUP.ARRIVE ;  /* 0x00000000000079c5 */ /* 0x000fcc0000000000 */
[----:B------:R-:W-:Y:S01]  /*1980*/  IGMMA.64x16x32.S8.S8 R24, gdesc[UR48], RZ, !UPT, gsb0 ;  /* 0x00600000301879f1 */ /* 0x000fe2000c0410ff */
[----:B------:R-:W-:Y:S01]  /*1990*/  UMOV UR50, UR18 ;  /* 0x0000001200327c82 */ /* 0x000fe20008000000 */
[----:B------:R-:W-:Y:S01]  /*19a0*/  UMOV UR51, UR19 ;  /* 0x0000001300337c82 */ /* 0x000fe20008000000 */
[----:B------:R-:W-:Y:S01]  /*19b0*/  UIADD3 UR18, UR54, 0x2, URZ ;  /* 0x0000000236127890 */ /* 0x000fe2000fffe03f */
[----:B------:R-:W-:Y:S01]  /*19c0*/  UMOV UR19, 0x40000040 ;  /* 0x4000004000137882 */ /* 0x000fe20000000000 */
[----:B------:R-:W-:Y:S02]  /*19d0*/  WARPGROUP.DEPBAR.LE gsb0, 0x0 ;  /* 0x00008000000079c5 */ /* 0x000fe40000010000 */
[----:B------:R-:W-:-:S06]  /*19e0*/  WARPGROUP.ARRIVE ;  /* 0x00000000000079c5 */ /* 0x000fcc0000000000 */
[----:B------:R-:W-:Y:S01]  /*19f0*/  IGMMA.64x16x32.S8.S8 R40, gdesc[UR28], RZ, !UPT, gsb0 ;  /* 0x006000001c2879f1 */ /* 0x000fe2000c0410ff */
[----:B------:R-:W-:Y:S01]  /*1a00*/  UIADD3 UR30, UR54, 0x282, URZ ;  /* 0x00000282361e7890 */ /* 0x000fe2000fffe03f */
[----:B------:R-:W-:Y:S01]  /*1a10*/  UMOV UR28, UR16 ;  /* 0x00000010001c7c82 */ /* 0x000fe20008000000 */
[----:B------:R-:W-:Y:S01]  /*1a20*/  UMOV UR29, UR17 ;  /* 0x00000011001d7c82 */ /* 0x000fe20008000000 */
        /* <DEDUP_REMOVED lines=66> */
[----:B------:R-:W-:Y:S03]  /*1e50*/  IGMMA.64x16x32.S8.S8 R192, gdesc[UR16], R192, gsb0 ;  /* 0x0060000010c079f1 */ /* 0x000fe600080410c0 */
[----:B------:R-:W-:Y:S02]  /*1e60*/  WARPGROUP.DEPBAR.LE gsb0, 0x0 ;  /* 0x00008000000079c5 */ /* 0x000fe40000010000 */
[----:B------:R-:W-:-:S06]  /*1e70*/  WARPGROUP.ARRIVE ;  /* 0x00000000000079c5 */ /* 0x000fcc0000000000 */
[----:B------:R-:W-:Y:S03]  /*1e80*/  IGMMA.64x16x32.S8.S8 R176, gdesc[UR8], R176, gsb0 ;  /* 0x0060000008b079f1 */ /* 0x000fe600080410b0 */
[----:B------:R-:W-:Y:S02]  /*1e90*/  WARPGROUP.DEPBAR.LE gsb0, 0x0 ;  /* 0x00008000000079c5 */ /* 0x000fe40000010000 */
[----:B------:R-:W-:-:S06]  /*1ea0*/  WARPGROUP.ARRIVE ;  /* 0x00000000000079c5 */ /* 0x000fcc0000000000 */
[----:B------:R-:W-:Y:S01]  /*1eb0*/  IGMMA.64x16x32.S8.S8 R160, gdesc[UR4], R160, gsb0 ;  /* 0x0060000004a079f1 */ /* 0x000fe200080410a0 */
[----:B------:R-:W-:Y:S02]  /*1ec0*/  UIADD3 UR4, UR53, 0x402, URZ ;  /* 0x0000040235047890 */ /* 0x000fe4000fffe03f */
        /* <DEDUP_REMOVED lines=46> */
[----:B------:R-:W-:-:S02]  /*21b0*/  WARPGROUP.DEPBAR.LE gsb0, 0x0 ;  /* 0x00008000000079c5 */ /* 0x000fc40000010000 */
[----:B------:R-:W-:-:S06]  /*21c0*/  WARPGROUP.ARRIVE ;  /* 0x00000000000079c5 */ /* 0x000fcc0000000000 */
[----:B------:R-:W-:Y:S01]  /*21d0*/  IGMMA.64x16x32.S8.S8 R24, gdesc[UR48], R24, gsb0 ;  /* 0x00600000301879f1 */ /* 0x000fe20008041018 */
[----:B------:R-:W-:Y:S01]  /*21e0*/  UIADD3 UR50, UR54, 0x504, URZ ;  /* 0x0000050436327890 */ /* 0x000fe2000fffe03f */
[----:B------:R-:W-:Y:S01]  /*21f0*/  UMOV UR51, 0x40000040 ;  /* 0x4000004000337882 */ /* 0x000fe20000000000 */
[----:B------:R-:W-:Y:S02]  /*2200*/  WARPGROUP.DEPBAR.LE gsb0, 0x0 ;  /* 0x00008000000079c5 */ /* 0x000fe40000010000 */
[----:B------:R-:W-:-:S06]  /*2210*/  WARPGROUP.ARRIVE ;  /* 0x00000000000079c5 */ /* 0x000fcc0000000000 */
[----:B------:R-:W-:Y:S01]  /*2220*/  IGMMA.64x16x32.S8.S8 R40, gdesc[UR40], R40, gsb0 ;  /* 0x00600000282879f1 */ /* 0x000fe20008041028 */
[----:B------:R-:W-:Y:S02]  /*2230*/  UIADD3 UR40, UR53, 0x4, URZ ;  /* 0x0000000435287890 */ /* 0x000fe4000fffe03f */
[----:B------:R-:W-:Y:S01]  /*2240*/  UIADD3 UR42, UR54, 0x4, URZ ;  /* 0x00000004362a7890 */ /* 0x000fe2000fffe03f */
[----:B------:R-:W-:Y:S01]  /*2250*/  UMOV UR41, 0x40000040 ;  /* 0x4000004000297882 */ /* 0x000fe20000000000 */
[----:B------:R-:W-:Y:S01]  /*2260*/  UMOV UR43, 0x40000040 ;  /* 0x40000040002b7882 */ /* 0x000fe20000000000 */
[----:B------:R-:W-:Y:S02]  /*2270*/  UMOV UR49, UR41 ;  /* 0x0000002900317c82 */ /* 0x000fe40008000000 */
[----:B------:R-:W-:Y:S01]  /*2280*/  UMOV UR48, UR40 ;  /* 0x0000002800307c82 */ /* 0x000fe20008000000 */
[----:B------:R-:W-:Y:S02]  /*2290*/  WARPGROUP.DEPBAR.LE gsb0, 0x0 ;  /* 0x00008000000079c5 */ /* 0x000fe40000010000 */
[----:B------:R-:W-:-:S06]  /*22a0*/  WARPGROUP.ARRIVE ;  /* 0x00000000000079c5 */ /* 0x000fcc0000000000 */
[----:B------:R-:W-:Y:S01]  /*22b0*/  IGMMA.64x16x32.S8.S8 R56, gdesc[UR32], R56, gsb0 ;  /* 0x00600000203879f1 */ /* 0x000fe20008041038 */
[----:B------:R-:W-:Y:S01]  /*22c0*/  UIADD3 UR34, UR54, 0x84, URZ ;  /* 0x0000008436227890 */ /* 0x000fe2000fffe03f */
[----:B------:R-:W-:Y:S01]  /*22d0*/  UMOV UR32, UR40 ;  /* 0x0000002800207c82 */ /* 0x000fe20008000000 */
[----:B------:R-:W-:Y:S01]  /*22e0*/  UMOV UR33, UR41 ;  /* 0x0000002900217c82 */ /* 0x000fe20008000000 */
[----:B------:R-:W-:Y:S01]  /*22f0*/  UMOV UR35, 0x40000040 ;  /* 0x4000004000237882 */ /* 0x000fe20000000000 */
        /* <DEDUP_REMOVED lines=68> */
[----:B------:R-:W-:Y:S01]  /*2740*/  UIADD3 UR16, UR53, 0x6, URZ ;  /* 0x0000000635107890 */ /* 0x000fe2000fffe03f */
        /* <DEDUP_REMOVED lines=45> */
[----:B------:R-:W-:Y:S01]  /*2a20*/  IGMMA.64x16x32.S8.S8 R24, gdesc[UR48], R24, gsb0 ;  /* 0x00600000301879f1 */ /* 0x000fe20008041018 */
[----:B------:R-:W-:Y:S01]  /*2a30*/  UMOV UR50, UR18 ;  /* 0x0000001200327c82 */ /* 0x000fe20008000000 */
[----:B------:R-:W-:Y:S01]  /*2a40*/  UMOV UR51, UR19 ;  /* 0x0000001300337c82 */ /* 0x000fe20008000000 */
[----:B------:R-:W-:Y:S01]  /*2a50*/  UIADD3 UR18, UR54, 0x6, URZ ;  /* 0x0000000636127890 */ /* 0x000fe2000fffe03f */
        /* <DEDUP_REMOVED lines=412> */
[----:B------:R-:W-:Y:S01]  /*4420*/  UMOV UR48, UR32 ;  /* 0x0000002000307c82 */ /* 0x000fe20008000000 */
[----:B------:R-:W-:Y:S01]  /*4430*/  UMOV UR49, UR33 ;  /* 0x0000002100317c82 */ /* 0x000fe20008000000 */
[----:B------:R-:W-:-:S02]  /*4440*/  WARPGROUP.DEPBAR.LE gsb0, 0x0 ;  /* 0x00008000000079c5 */ /* 0x000fc40000010000 */
        /* <DEDUP_REMOVED lines=69> */
[----:B------:R-:W-:Y:S01]  /*48a0*/  UIADD3 UR53, UR53, 0xa06, URZ ;  /* 0x00000a0635357890 */ /* 0x000fe2000fffe03f */
        /* <DEDUP_REMOVED lines=207> */
[----:B------:R-:W-:Y:S05]  /*55a0*/  @!P1 BRA `(.L_x_18) ;  /* 0x00000044009c9947 */ /* 0x000fea0003800000 */
[----:B------:R-:W-:Y:S02]  /*55b0*/  UIADD3 UR53, UR37, 0x1, URZ ;  /* 0x0000000125357890 */ /* 0x000fe4000fffe03f */
[----:B------:R-:W-:Y:S02]  /*55c0*/  IMAD.U32 R3, RZ, RZ, UR37 ;  /* 0x00000025ff037e24 */ /* 0x000fe4000f8e00ff */
[----:B------:R-:W-:-:S04]  /*55d0*/  UISETP.NE.AND UP0, UPT, UR53, 0x2, UPT ;  /* 0x000000023500788c */ /* 0x000fc8000bf05270 */
[----:B------:R-:W-:Y:S02]  /*55e0*/  USEL UR4, URZ, 0x1, UP0 ;  /* 0x000000013f047887 */ /* 0x000fe40008000000 */
[----:B------:R-:W-:Y:S02]  /*55f0*/  USEL UR53, UR53, URZ, UP0 ;  /* 0x0000003f35357287 */ /* 0x000fe40008000000 */
[----:B------:R-:W-:-:S06]  /*5600*/  ULOP3.LUT UR4, UR36, UR4, URZ, 0x3c, !UPT ;  /* 0x0000000424047292 */ /* 0x000fcc000f8e3c3f */
[----:B------:R-:W-:-:S07]  /*5610*/  IMAD.U32 R7, RZ, RZ, UR4 ;  /* 0x00000004ff077e24 */ /* 0x000fce000f8e00ff */
.L_x_25:
[----:B------:R-:W-:Y:S05]  /*5620*/  @!P0 BRA `(.L_x_19) ;  /* 0x0000000000048947 */ /* 0x000fea0003800000 */
[----:B------:R-:W-:Y:S01]  /*5630*/  BPT.TRAP 0x1 ;  /* 0x000000040000795c */ /* 0x000fe20000300000 */
.L_x_19:
[----:B------:R-:W2:Y:S01]  /*5640*/  S2UR UR5, SR_CgaCtaId ;  /* 0x00000000000579c3 */ /* 0x000ea20000008800 */
[----:B------:R-:W-:Y:S01]  /*5650*/  UMOV UR4, 0x400 ;  /* 0x0000040000047882 */ /* 0x000fe20000000000 */
[----:B01----:R-:W-:Y:S01]  /*5660*/  IMAD.U32 R5, RZ, RZ, UR53 ;  /* 0x00000035ff057e24 */ /* 0x003fe2000f8e00ff */
[----:B------:R-:W-:Y:S01]  /*5670*/  SHF.L.U32 R4, R7, 0x1f, RZ ;  /* 0x0000001f07047819 */ /* 0x000fe200000006ff */
[----:B--2---:R-:W-:-:S06]  /*5680*/  ULEA UR4, UR5, UR4, 0x18 ;  /* 0x0000000405047291 */ /* 0x004fcc000f8ec03f */
[----:B------:R-:W-:-:S04]  /*5690*/  IMAD.U32 R6, RZ, RZ, UR4 ;  /* 0x00000004ff067e24 */ /* 0x000fc8000f8e00ff */
[----:B------:R-:W-:-:S04]  /*56a0*/  IMAD R5, R5, 0x8, R6 ;  /* 0x0000000805057824 */ /* 0x000fc800078e0206 */
[----:B------:R0:W1:Y:S01]  /*56b0*/  SYNCS.PHASECHK.TRANS64.TRYWAIT P1, [R5+URZ], R4 ;  /* 0x00000004050075a7 */ /* 0x000062000802017f */
[----:B------:R-:W-:Y:S05]  /*56c0*/  @!P0 BRA `(.L_x_20) ;  /* 0x0000000000048947 */ /* 0x000fea0003800000 */
[----:B------:R-:W-:Y:S01]  /*56d0*/  BPT.TRAP 0x1 ;  /* 0x000000040000795c */ /* 0x000fe20000300000 */
.L_x_20:
[----:B-1----:R-:W-:Y:S05]  /*56e0*/  @P1 BRA `(.L_x_21) ;  /* 0x0000000000081947 */ /* 0x002fea0003800000 */
[----:B------:R-:W1:Y:S02]  /*56f0*/  SYNCS.PHASECHK.TRANS64.TRYWAIT P1, [R5+URZ], R4 ;  /* 0x00000004050075a7 */ /* 0x000e64000802017f */
[----:B-1----:R-:W-:Y:S05]  /*5700*/  @!P1 BRA `(.L_x_22) ;  /* 0x000000ec009c9947 */ /* 0x002fea0003800000 */
.L_x_21:
[----:B------:R-:W-:Y:S01]  /*5710*/  UIMAD UR54, UR53, 0xc00, UR38 ;  /* 0x00000c00353678a4 */ /* 0x000fe2000f8e0226 */
[----:B------:R-:W-:Y:S01]  /*5720*/  WARPGROUP.ARRIVE ;  /* 0x00000000000079c5 */ /* 0x000fe20000000000 */
[----:B------:R-:W-:Y:S01]  /*5730*/  UIMAD UR55, UR53, 0xb00, UR52 ;  /* 0x00000b00353778a4 */ /* 0x000fe2000f8e0234 */
[----:B------:R-:W-:Y:S01]  /*5740*/  UMOV UR5, 0x40000040 ;  /* 0x4000004000057882 */ /* 0x000fe20000000000 */
[----:B------:R-:W-:Y:S02]  /*5750*/  UMOV UR7, 0x40000040 ;  /* 0x4000004000077882 */ /* 0x000fe40000000000 */
[----:B------:R-:W-:Y:S01]  /*5760*/  UIADD3 UR10, UR55, 0x80, URZ ;  /* 0x00000080370a7890 */ /* 0x000fe2000fffe03f */
[----:B------:R-:W-:Y:S02]  /*5770*/  UMOV UR4, UR54 ;  /* 0x0000003600047c82 */ /* 0x000fe40008000000 */
[----:B------:R-:W-:Y:S01]  /*5780*/  UMOV UR6, UR55 ;  /* 0x0000003700067c82 */ /* 0x000fe20008000000 */
[----:B------:R-:W-:Y:S01]  /*5790*/  UMOV UR8, UR4 ;  /* 0x0000000400087c82 */ /* 0x000fe20008000000 */
[----:B------:R-:W-:Y:S01]  /*57a0*/  IGMMA.64x16x32.S8.S8 R192, gdesc[UR4], R192, gsb0 ;  /* 0x0060000004c079f1 */ /* 0x000fe200080410c0 */
        /* <DEDUP_REMOVED lines=38> */
[----:B------:R-:W-:-:S02]  /*5a10*/  UIADD3 UR4, UR54, 0x2, URZ ;  /* 0x0000000236047890 */ /* 0x000fc4000fffe03f */
[----:B------:R-:W-:Y:S01]  /*5a20*/  UIADD3 UR5, UR55, 0x2, URZ ;  /* 0x0000000237057890 */ /* 0x000fe2000fffe03f */
        /* <DEDUP_REMOVED lines=101> */
[----:B------:R-:W-:Y:S01]  /*6080*/  UMOV UR8, UR4 ;  /* 0x0000000400087c82 */ /* 0x000fe20008000000 */
[----:B------:R-:W-:Y:S01]  /*6090*/  UMOV UR9, 0x40000040 ;  /* 0x4000004000097882 */ /* 0x000fe20000000000 */
        /* <DEDUP_REMOVED lines=124> */
[----:B------:R-:W-:Y:S02]  /*6860*/  WARPGROUP.DEPBAR.LE gsb0, 0x0 ;  /* 0x00008000000079c5 */ /* 0x000fe40000010000 */
[----:B------:R-:W-:-:S06]  /*6870*/  WARPGROUP.ARRIVE ;  /* 0x00000000000079c5 */ /* 0x000fcc0000000000 */
[----:B------:R-:W-:Y:S01]  /*6880*/  IGMMA.64x16x32.S8.S8 R152, gdesc[UR12], R152, gsb0 ;  /* 0x006000000c9879f1 */ /* 0x000fe20008041098 */
[----:B------:R-:W-:Y:S02]  /*6890*/  UIADD3 UR12, UR55, 0x4, URZ ;  /* 0x00000004370c7890 */ /* 0x000fe4000fffe03f */
[----:B------:R-:W-:Y:S02]  /*68a0*/  UIADD3 UR13, UR55, 0x84, URZ ;  /* 0x00000084370d7890 */ /* 0x000fe4000fffe03f */
        /* <DEDUP_REMOVED lines=31> */
[----:B------:R-:W-:Y:S01]  /*6aa0*/  UMOV UR10, UR13 ;  /* 0x0000000d000a7c82 */ /* 0x000fe20008000000 */
[----:B------:R-:W-:Y:S01]  /*6ab0*/  UMOV UR11, 0x40000040 ;  /* 0x40000040000b7882 */ /* 0x000fe20000000000 */
[----:B------:R-:W-:Y:S01]  /*6ac0*/  UMOV UR13, UR5 ;  /* 0x00000005000d7c82 */ /* 0x000fe20008000000 */
        /* <DEDUP_REMOVED lines=641> */
[----:B------:R-:W-:Y:S01]  /*92e0*/  UIADD3 UR54, UR54, 0xa06, URZ ;  /* 0x00000a0636367890 */ /* 0x000fe2000fffe03f */
        /* <DEDUP_REMOVED lines=128> */
[----:B------:R-:W-:Y:S01]  /*9af0*/  BPT.TRAP 0x1 ;  /* 0x000000040000795c */ /* 0x000fe20000300000 */
.L_x_23:
[----:B01----:R-:W-:Y:S01]  /*9b00*/  IMAD R4, R3, 0x8, R6 ;  /* 0x0000000803047824 */ /* 0x003fe200078e0206 */
[----:B------:R-:W-:-:S03]  /*9b10*/  ISETP.GT.U32.AND P1, PT, R2, 0x1, PT ;  /* 0x000000010200780c */ /* 0x000fc60003f24070 */
[----:B------:R-:W-:-:S05]  /*9b20*/  VIADD R4, R4, 0x10 ;  /* 0x0000001004047836 */ /* 0x000fca0000000000 */
[----:B------:R-:W-:-:S04]  /*9b30*/  PRMT R4, RZ, 0x654, R4 ;  /* 0x00000654ff047816 */ /* 0x000fc80000000004 */
[----:B------:R0:W-:Y:S01]  /*9b40*/  SYNCS.ARRIVE.TRANS64.RED.A1T0 RZ, [R4+URZ], RZ ;  /* 0x000000ff04ff79a7 */ /* 0x0001e2000810043f */
[----:B------:R-:W-:Y:S05]  /*9b50*/  @P1 BRA `(.L_x_24) ;  /* 0x0000000000041947 */ /* 0x000fea0003800000 */
[----:B------:R-:W-:Y:S01]  /*9b60*/  BPT.TRAP 0x1 ;  /* 0x000000040000795c */ /* 0x000fe20000300000 */
.L_x_24:
[----:B------:R-:W-:Y:S01]  /*9b70*/  UIADD3 UR53, UR53, 0x1, URZ ;  /* 0x0000000135357890 */ /* 0x000fe2000fffe03f */
[C---:B------:R-:W-:Y:S01]  /*9b80*/  ISETP.GT.AND P2, PT, R0.reuse, 0x1, PT ;  /* 0x000000010000780c */ /* 0x040fe20003f44270 */
[----:B------:R-:W-:Y:S02]  /*9b90*/  VIADD R3, R3, 0x1 ;  /* 0x0000000103037836 */ /* 0x000fe40000000000 */
[----:B------:R-:W-:Y:S01]  /*9ba0*/  UISETP.NE.AND UP0, UPT, UR53, 0x2, UPT ;  /* 0x000000023500788c */ /* 0x000fe2000bf05270 */
[----:B------:R-:W-:Y:S02]  /*9bb0*/  VIADD R0, R0, 0xffffffff ;  /* 0xffffffff00007836 */ /* 0x000fe40000000000 */
[C---:B------:R-:W-:Y:S01]  /*9bc0*/  ISETP.NE.AND P1, PT, R3.reuse, 0x2, PT ;  /* 0x000000020300780c */ /* 0x040fe20003f25270 */
[----:B------:R-:W-:Y:S02]  /*9bd0*/  USEL UR4, URZ, 0x1, UP0 ;  /* 0x000000013f047887 */ /* 0x000fe40008000000 */
[----:B------:R-:W-:Y:S01]  /*9be0*/  USEL UR53, UR53, URZ, UP0 ;  /* 0x0000003f35357287 */ /* 0x000fe20008000000 */
[----:B------:R-:W-:-:S03]  /*9bf0*/  SEL R3, R3, RZ, P1 ;  /* 0x000000ff03037207 */ /* 0x000fc60000800000 */
[----:B------:R-:W-:Y:S01]  /*9c00*/  LOP3.LUT R7, R7, UR4, RZ, 0x3c, !PT ;  /* 0x0000000407077c12 */ /* 0x000fe2000f8e3cff */
[----:B------:R-:W-:Y:S07]  /*9c10*/  @P2 BRA `(.L_x_25) ;  /* 0xffffffb800802947 */ /* 0x000fee000383ffff */
.L_x_18:
[----:B------:R-:W2:Y:S02]  /*9c20*/  LDC R0, c[0x0][0x28c] ;  /* 0x0000a300ff007b82 */ /* 0x000ea40000000800 */
[----:B--2---:R-:W-:-:S13]  /*9c30*/  ISETP.GE.AND P1, PT, R0, 0x1, PT ;  /* 0x000000010000780c */ /* 0x004fda0003f26270 */
[----:B------:R-:W-:Y:S05]  /*9c40*/  @!P1 BRA `(.L_x_26) ;  /* 0x0000000000389947 */ /* 0x000fea0003800000 */
[----:B------:R-:W-:Y:S05]  /*9c50*/  @!P0 BRA `(.L_x_27) ;  /* 0x0000000000048947 */ /* 0x000fea0003800000 */
[----:B------:R-:W-:Y:S01]  /*9c60*/  BPT.TRAP 0x1 ;  /* 0x000000040000795c */ /* 0x000fe20000300000 */
.L_x_27:
[----:B------:R-:W-:Y:S01]  /*9c70*/  UISETP.LT.AND UP0, UPT, UR39, 0x1, UPT ;  /* 0x000000012700788c */ /* 0x000fe2000bf01270 */
[----:B------:R-:W-:-:S03]  /*9c80*/  ISETP.GT.U32.AND P0, PT, R2, 0x1, PT ;  /* 0x000000010200780c */ /* 0x000fc60003f04070 */
[----:B------:R-:W-:-:S04]  /*9c90*/  USEL UR4, UR39, 0x1, UP0 ;  /* 0x0000000127047887 */ /* 0x000fc80008000000 */
[----:B------:R-:W-:-:S04]  /*9ca0*/  UIADD3 UR4, UR37, UR39, -UR4 ;  /* 0x0000002725047290 */ /* 0x000fc8000fffe804 */
[----:B------:R-:W-:-:S04]  /*9cb0*/  USHF.L.U32 UR4, UR4, 0x3, URZ ;  /* 0x0000000304047899 */ /* 0x000fc8000800063f */
[----:B------:R-:W-:-:S06]  /*9cc0*/  ULOP3.LUT UR4, UR4, 0x8, URZ, 0xc0, !UPT ;  /* 0x0000000804047892 */ /* 0x000fcc000f8ec03f */
[----:B------:R-:W-:-:S05]  /*9cd0*/  IMAD.U32 R3, RZ, RZ, UR4 ;  /* 0x00000004ff037e24 */ /* 0x000fca000f8e00ff */
[----:B------:R-:W-:-:S04]  /*9ce0*/  IADD3 R0, R6, 0x10, R3 ;  /* 0x0000001006007810 */ /* 0x000fc80007ffe003 */
[----:B------:R-:W-:-:S04]  /*9cf0*/  PRMT R0, RZ, 0x654, R0 ;  /* 0x00000654ff007816 */ /* 0x000fc80000000000 */
[----:B------:R2:W-:Y:S01]  /*9d00*/  SYNCS.ARRIVE.TRANS64.RED.A1T0 RZ, [R0+URZ], RZ ;  /* 0x000000ff00ff79a7 */ /* 0x0005e2000810043f */
[----:B------:R-:W-:Y:S05]  /*9d10*/  @P0 BRA `(.L_x_26) ;  /* 0x0000000000040947 */ /* 0x000fea0003800000 */
[----:B------:R-:W-:Y:S01]  /*9d20*/  BPT.TRAP 0x1 ;  /* 0x000000040000795c */ /* 0x000fe20000300000 */
.L_x_26:
[----:B------:R-:W3:Y:S01]  /*9d30*/  LDC R7, c[0x0][0x288] ;  /* 0x0000a200ff077b82 */ /* 0x000ee20000000800 */
[--C-:B--2---:R-:W-:Y:S01]  /*9d40*/  SHF.R.U32.HI R0, RZ, 0x7, R23.reuse ;  /* 0x00000007ff007819 */ /* 0x104fe20000011617 */
[----:B------:R-:W-:Y:S01]  /*9d50*/  UIADD3 UR37, UR39, UR37, URZ ;  /* 0x0000002527257290 */ /* 0x000fe2000fffe03f */
[----:B------:R-:W-:Y:S01]  /*9d60*/  SHF.R.U32.HI R3, RZ, 0x2, R23 ;  /* 0x00000002ff037819 */ /* 0x000fe20000011617 */
[C---:B------:R-:W-:Y:S01]  /*9d70*/  IMAD.SHL.U32 R20, R23.reuse, 0x2, RZ ;  /* 0x0000000217147824 */ /* 0x040fe200078e00ff */
[----:B------:R-:W-:Y:S01]  /*9d80*/  LOP3.LUT R0, R0, 0x1, RZ, 0xc0, !PT ;  /* 0x0000000100007812 */ /* 0x000fe200078ec0ff */
[----:B------:R-:W-:Y:S01]  /*9d90*/  USHF.R.U32.HI UR4, URZ, 0x1, UR37 ;  /* 0x000000013f047899 */ /* 0x000fe20008011625 */
[----:B01----:R-:W-:Y:S01]  /*9da0*/  LOP3.LUT R4, R23, 0x60, RZ, 0xc0, !PT ;  /* 0x0000006017047812 */ /* 0x003fe200078ec0ff */
[----:B------:R-:W-:Y:S01]  /*9db0*/  ULDC UR8, c[0x0][0x284] ;  /* 0x0000a10000087ab9 */ /* 0x000fe20000000800 */
[----:B------:R-:W-:Y:S01]  /*9dc0*/  LOP3.LUT R3, R3, 0x7, RZ, 0xc0, !PT ;  /* 0x0000000703037812 */ /* 0x000fe200078ec0ff */
[----:B------:R-:W-:Y:S01]  /*9dd0*/  IMAD.SHL.U32 R6, R0, 0x40, RZ ;  /* 0x0000004000067824 */ /* 0x000fe200078e00ff */
[----:B------:R-:W-:Y:S01]  /*9de0*/  SHF.R.U32.HI R4, RZ, 0x1, R4 ;  /* 0x00000001ff047819 */ /* 0x000fe20000011604 */
[----:B------:R-:W-:Y:S01]  /*9df0*/  ULOP3.LUT UR4, UR4, 0x1, URZ, 0xc0, !UPT ;  /* 0x0000000104047892 */ /* 0x000fe2000f8ec03f */
[----:B------:R-:W-:Y:S01]  /*9e00*/  SHF.R.S32.HI R203, RZ, 0x1f, R18 ;  /* 0x0000001fffcb7819 */ /* 0x000fe20000011412 */
[----:B------:R-:W-:Y:S01]  /*9e10*/  UISETP.GT.U32.AND UP1, UPT, UR37, 0x1, UPT ;  /* 0x000000012500788c */ /* 0x000fe2000bf24070 */
[-CC-:B------:R-:W-:Y:S01]  /*9e20*/  IADD3 R5, RZ, -R4.reuse, -R3.reuse ;  /* 0x80000004ff057210 */ /* 0x180fe20007ffe803 */
[----:B------:R-:W-:Y:S01]  /*9e30*/  UISETP.NE.U32.AND UP0, UPT, UR4, 0x1, UPT ;  /* 0x000000010400788c */ /* 0x000fe2000bf05070 */
[----:B------:R-:W-:Y:S01]  /*9e40*/  LOP3.LUT R3, R6, 0x40, R3, 0xe2, !PT ;  /* 0x0000004006037812 */ /* 0x000fe200078ee203 */
[----:B------:R-:W-:Y:S01]  /*9e50*/  ULDC.64 UR6, c[0x0][0x5d0] ;  /* 0x0001740000067ab9 */ /* 0x000fe20000000a00 */
[----:B------:R-:W-:Y:S01]  /*9e60*/  UISETP.LT.U32.AND UP1, UPT, UR39, 0x2, UP1 ;  /* 0x000000022700788c */ /* 0x000fe20008f21070 */
[----:B------:R-:W-:Y:S01]  /*9e70*/  IMAD R6, R0, -0x40, R5 ;  /* 0xffffffc000067824 */ /* 0x000fe200078e0205 */
[----:B------:R-:W-:Y:S01]  /*9e80*/  LOP3.LUT R208, R3, R4, RZ, 0xfc, !PT ;  /* 0x0000000403d07212 */ /* 0x000fe200078efcff */
[----:B------:R-:W-:Y:S01]  /*9e90*/  IMAD R3, R22, 0xb0, RZ ;  /* 0x000000b016037824 */ /* 0x000fe200078e02ff */
[----:B------:R-:W-:Y:S01]  /*9ea0*/  LOP3.LUT R0, R23, 0x3, RZ, 0xc0, !PT ;  /* 0x0000000317007812 */ /* 0x000fe200078ec0ff */
[----:B------:R-:W-:Y:S01]  /*9eb0*/  UISETP.GT.U32.AND UP0, UPT, UR39, 0x1, !UP0 ;  /* 0x000000012700788c */ /* 0x000fe2000c704070 */
[----:B------:R-:W-:Y:S01]  /*9ec0*/  IMAD R5, R203, UR6, RZ ;  /* 0x00000006cb057c24 */ /* 0x000fe2000f8e02ff */
[----:B------:R-:W-:Y:S01]  /*9ed0*/  USEL UR5, URZ, 0x1, !UP1 ;  /* 0x000000013f057887 */ /* 0x000fe2000c800000 */
[C---:B---3--:R-:W-:Y:S01]  /*9ee0*/  ISETP.GE.AND P0, PT, R3.reuse, R7, PT ;  /* 0x000000070300720c */ /* 0x048fe20003f06270 */
[----:B------:R-:W-:Y:S01]  /*9ef0*/  IMAD R22, R0, -0x2, R7 ;  /* 0xfffffffe00167824 */ /* 0x000fe200078e0207 */
[----:B------:R-:W-:Y:S01]  /*9f00*/  LOP3.LUT R20, R3, 0x6, R20, 0xf8, !PT ;  /* 0x0000000603147812 */ /* 0x000fe200078ef814 */
[----:B------:R-:W-:Y:S01]  /*9f10*/  IMAD R7, R19, 0xc0, RZ ;  /* 0x000000c013077824 */ /* 0x000fe200078e02ff */
[----:B------:R-:W-:Y:S01]  /*9f20*/  USEL UR4, URZ, 0x1, !UP0 ;  /* 0x000000013f047887 */ /* 0x000fe2000c000000 */
[C---:B------:R-:W-:Y:S01]  /*9f30*/  IMAD R9, R18.reuse, UR7, R5 ;  /* 0x0000000712097c24 */ /* 0x040fe2000f8e0205 */
[----:B------:R-:W-:Y:S01]  /*9f40*/  SHF.R.S32.HI R21, RZ, 0x1f, R20 ;  /* 0x0000001fff157819 */ /* 0x000fe20000011414 */
[----:B------:R-:W-:Y:S01]  /*9f50*/  IMAD.MOV.U32 R209, RZ, RZ, RZ ;  /* 0x000000ffffd17224 */ /* 0x000fe200078e00ff */
[C---:B------:R-:W-:Y:S01]  /*9f60*/  ISETP.GE.OR P0, PT, R7.reuse, UR8, P0 ;  /* 0x0000000807007c0c */ /* 0x040fe20008706670 */
[----:B------:R-:W-:Y:S01]  /*9f70*/  ULOP3.LUT UR37, UR37, 0x1, URZ, 0xc0, !UPT ;  /* 0x0000000125257892 */ /* 0x000fe2000f8ec03f */
[----:B------:R-:W-:Y:S01]  /*9f80*/  IADD3 R0, -R7, UR8, R6 ;  /* 0x0000000807007c10 */ /* 0x000fe2000fffe106 */
[----:B------:R-:W-:Y:S01]  /*9f90*/  IMAD.WIDE.U32 R4, R18, UR6, R20 ;  /* 0x0000000612047c25 */ /* 0x000fe2000f8e0014 */
[----:B------:R-:W-:-:S03]  /*9fa0*/  ULOP3.LUT UR36, UR4, UR36, UR5, 0x96, !UPT ;  /* 0x0000002404247292 */ /* 0x000fc6000f8e9605 */
[----:B------:R-:W-:Y:S02]  /*9fb0*/  IMAD.IADD R22, R22, 0x1, -R3 ;  /* 0x0000000116167824 */ /* 0x000fe400078e0a03 */
[----:B------:R-:W-:Y:S02]  /*9fc0*/  IMAD.IADD R5, R5, 0x1, R9 ;  /* 0x0000000105057824 */ /* 0x000fe400078e0209 */
[----:B------:R-:W-:-:S04]  /*9fd0*/  IMAD.WIDE R208, R19, 0xc0, R208 ;  /* 0x000000c013d07825 */ /* 0x000fc800078e02d0 */
[----:B------:R-:W-:Y:S01]  /*9fe0*/  IMAD.MOV.U32 R3, RZ, RZ, -0x1 ;  /* 0xffffffffff037424 */ /* 0x000fe200078e00ff */
[----:B------:R-:W-:Y:S06]  /*9ff0*/  @P0 BRA `(.L_x_28) ;  /* 0x0000008400f80947 */ /* 0x000fec0003800000 */
[----:B------:R-:W0:Y:S01]  /*a000*/  LDC.64 R10, c[0x0][0x5c8] ;  /* 0x00017200ff0a7b82 */ /* 0x000e220000000a00 */
[----:B------:R-:W-:Y:S01]  /*a010*/  ULDC.64 UR4, c[0x0][0x5c0] ;  /* 0x0001700000047ab9 */ /* 0x000fe20000000a00 */
[----:B------:R-:W-:Y:S01]  /*a020*/  BSSY B0, `(.L_x_28) ;  /* 0x000087b000007945 */ /* 0x000fe20003800000 */
[-C--:B0-----:R-:W-:Y:S02]  /*a030*/  IMAD R6, R209, R10.reuse, RZ ;  /* 0x0000000ad1067224 */ /* 0x081fe400078e02ff */
[----:B------:R-:W-:-:S04]  /*a040*/  IMAD.WIDE.U32 R4, R208, R10, R4 ;  /* 0x0000000ad0047225 */ /* 0x000fc800078e0004 */
[----:B------:R-:W-:Y:S01]  /*a050*/  IMAD R7, R208, R11, R6 ;  /* 0x0000000bd0077224 */ /* 0x000fe200078e0206 */
[----:B------:R-:W-:Y:S01]  /*a060*/  IADD3 R14, P0, R4, UR4, RZ ;  /* 0x00000004040e7c10 */ /* 0x000fe2000ff1e0ff */
[C---:B------:R-:W-:Y:S02]  /*a070*/  IMAD.SHL.U32 R9, R10.reuse, 0x8, RZ ;  /* 0x000000080a097824 */ /* 0x040fe400078e00ff */
[----:B------:R-:W-:Y:S01]  /*a080*/  IMAD.IADD R7, R5, 0x1, R7 ;  /* 0x0000000105077824 */ /* 0x000fe200078e0207 */
[----:B------:R-:W-:Y:S02]  /*a090*/  SHF.L.U64.HI R5, R10, 0x3, R11 ;  /* 0x000000030a057819 */ /* 0x000fe4000001020b */
[----:B------:R-:W-:Y:S02]  /*a0a0*/  IADD3 R12, P1, R9, R14, RZ ;  /* 0x0000000e090c7210 */ /* 0x000fe40007f3e0ff */
[----:B------:R-:W-:Y:S01]  /*a0b0*/  IADD3.X R15, R7, UR5, RZ, P0, !PT ;  /* 0x00000005070f7c10 */ /* 0x000fe200087fe4ff */
[----:B------:R-:W-:Y:S01]  /*a0c0*/  IMAD R7, R11, 0x78, RZ ;  /* 0x000000780b077824 */ /* 0x000fe200078e02ff */
[----:B-----5:R-:W-:-:S03]  /*a0d0*/  ISETP.NE.AND P0, PT, R200, RZ, PT ;  /* 0x000000ffc800720c */ /* 0x020fc60003f05270 */
[----:B------:R-:W-:Y:S02]  /*a0e0*/  IMAD.X R13, R5, 0x1, R15, P1 ;  /* 0x00000001050d7824 */ /* 0x000fe400008e060f */
[----:B------:R-:W-:-:S04]  /*a0f0*/  IMAD.WIDE.U32 R10, R10, 0x78, R12 ;  /* 0x000000780a0a7825 */ /* 0x000fc800078e000c */
[----:B------:R-:W-:Y:S01]  /*a100*/  IMAD.IADD R11, R11, 0x1, R7 ;  /* 0x000000010b0b7824 */ /* 0x000fe200078e0207 */
[----:B------:R-:W-:-:S05]  /*a110*/  IADD3 R8, P1, R9, R10, RZ ;  /* 0x0000000a09087210 */ /* 0x000fca0007f3e0ff */
[----:B------:R-:W-:Y:S01]  /*a120*/  IMAD.X R9, R5, 0x1, R11, P1 ;  /* 0x0000000105097824 */ /* 0x000fe200008e060b */
[----:B------:R-:W-:Y:S07]  /*a130*/  @!P0 BRA `(.L_x_29) ;  /* 0x0000006400548947 */ /* 0x000fee0003800000 */
[----:B------:R-:W0:Y:S01]  /*a140*/  LDC.64 R4, c[0x0][0x5b0] ;  /* 0x00016c00ff047b82 */ /* 0x000e220000000a00 */
[----:B------:R-:W-:Y:S01]  /*a150*/  ULDC.64 UR4, c[0x0][0x5b8] ;  /* 0x00016e0000047ab9 */ /* 0x000fe20000000a00 */
[----:B------:R-:W-:Y:S01]  /*a160*/  ISETP.GE.AND P3, PT, R0, 0x1, PT ;  /* 0x000000010000780c */ /* 0x000fe20003f66270 */
[----:B------:R-:W-:Y:S01]  /*a170*/  IMAD R203, R203, UR4, RZ ;  /* 0x00000004cbcb7c24 */ /* 0x000fe2000f8e02ff */
[----:B------:R-:W-:Y:S01]  /*a180*/  BSSY B1, `(.L_x_30) ;  /* 0x000000e000017945 */ /* 0x000fe20003800000 */
[----:B------:R-:W-:Y:S01]  /*a190*/  IMAD.WIDE.U32 R20, R18, UR4, R20 ;  /* 0x0000000412147c25 */ /* 0x000fe2000f8e0014 */
[----:B------:R-:W-:Y:S02]  /*a1a0*/  ISETP.LT.OR P1, PT, R22, 0x1, !P3 ;  /* 0x000000011600780c */ /* 0x000fe40005f21670 */
[----:B------:R-:W1:Y:S01]  /*a1b0*/  LDC.64 R6, c[0x0][0x5a8] ;  /* 0x00016a00ff067b82 */ /* 0x000e620000000a00 */
[----:B------:R-:W-:Y:S02]  /*a1c0*/  IMAD R203, R18, UR5, R203 ;  /* 0x0000000512cb7c24 */ /* 0x000fe4000f8e02cb */
[----:B------:R-:W-:-:S02]  /*a1d0*/  IMAD.MOV.U32 R18, RZ, RZ, R20 ;  /* 0x000000ffff127224 */ /* 0x000fc400078e0014 */
[----:B------:R-:W-:Y:S02]  /*a1e0*/  IMAD.IADD R19, R21, 0x1, R203 ;  /* 0x0000000115137824 */ /* 0x000fe400078e02cb */
[-C--:B0-----:R-:W-:Y:S02]  /*a1f0*/  IMAD R203, R209, R4.reuse, RZ ;  /* 0x00000004d1cb7224 */ /* 0x081fe400078e02ff */
[----:B------:R-:W-:-:S04]  /*a200*/  IMAD.WIDE.U32 R204, R208, R4, R18 ;  /* 0x00000004d0cc7225 */ /* 0x000fc800078e0012 */
[----:B------:R-:W-:Y:S01]  /*a210*/  IMAD R215, R208, R5, R203 ;  /* 0x00000005d0d77224 */ /* 0x000fe200078e02cb */
[----:B-1----:R-:W-:-:S04]  /*a220*/  IADD3 R204, P0, R204, R6, RZ ;  /* 0x00000006cccc7210 */ /* 0x002fc80007f1e0ff */
[----:B------:R-:W-:Y:S01]  /*a230*/  IADD3.X R205, R7, R205, R215, P0, !PT ;  /* 0x000000cd07cd7210 */ /* 0x000fe200007fe4d7 */
[----:B------:R-:W-:Y:S08]  /*a240*/  @P1 BRA `(.L_x_31) ;  /* 0x0000000000041947 */ /* 0x000ff00003800000 */
[----:B------:R0:W5:Y:S02]  /*a250*/  LDG.E.U8 R202, desc[UR56][R204.64] ;  /* 0x00000038ccca7981 */ /* 0x000164000c1e1100 */
.L_x_31:
[----:B------:R-:W-:Y:S05]  /*a260*/  BSYNC B1 ;  /* 0x0000000000017941 */ /* 0x000fea0003800000 */
.L_x_30:
[----:B-----5:R-:W-:Y:S01]  /*a270*/  LOP3.LUT R203, R202, 0xffff, RZ, 0xc0, !PT ;  /* 0x0000ffffcacb7812 */ /* 0x020fe200078ec0ff */
[----:B------:R-:W-:Y:S01]  /*a280*/  IMAD.SHL.U32 R206, R4, 0x8, RZ ;  /* 0x0000000804ce7824 */ /* 0x000fe200078e00ff */
[----:B------:R-:W-:Y:S01]  /*a290*/  ISETP.LT.OR P4, PT, R22, 0x2, !P3 ;  /* 0x000000021600780c */ /* 0x000fe20005f81670 */
[----:B------:R-:W-:Y:S01]  /*a2a0*/  BSSY B1, `(.L_x_32) ;  /* 0x000000b000017945 */ /* 0x000fe20003800000 */
[----:B------:R-:W-:Y:S02]  /*a2b0*/  PRMT R203, R203, 0x8880, RZ ;  /* 0x00008880cbcb7816 */ /* 0x000fe400000000ff */
[----:B------:R-:W-:-:S03]  /*a2c0*/  SHF.L.U64.HI R207, R4, 0x3, R5 ;  /* 0x0000000304cf7819 */ /* 0x000fc60000010205 */
[----:B------:R-:W-:Y:S02]  /*a2d0*/  IMAD R210, R203, R200, RZ ;  /* 0x000000c8cbd27224 */ /* 0x000fe400078e02ff */
[----:B------:R-:W-:-:S04]  /*a2e0*/  IMAD.WIDE.U32 R212, R208, R4, R206 ;  /* 0x00000004d0d47225 */ /* 0x000fc800078e00ce */
[----:B------:R-:W-:-:S05]  /*a2f0*/  @!P1 IMAD R203, R192, R201, R210 ;  /* 0x000000c9c0cb9224 */ /* 0x000fca00078e02d2 */
[----:B------:R1:W-:Y:S01]  /*a300*/  @!P1 STG.E.U8 desc[UR56][R14.64], R203 ;  /* 0x000000cb0e009986 */ /* 0x0003e2000c101138 */
[----:B------:R-:W-:Y:S05]  /*a310*/  @P4 BRA `(.L_x_33) ;  /* 0x00000000000c4947 */ /* 0x000fea0003800000 */
[----:B------:R-:W1:Y:S02]  /*a320*/  LDG.E.U8 R202, desc[UR56][R204.64+0x1] ;  /* 0x00000138ccca7981 */ /* 0x000e64000c1e1100 */
[----:B-1----:R-:W-:-:S05]  /*a330*/  PRMT R203, R202, 0x8880, RZ ;  /* 0x00008880cacb7816 */ /* 0x002fca00000000ff */
[----:B------:R-:W-:-:S07]  /*a340*/  IMAD R210, R203, R200, RZ ;  /* 0x000000c8cbd27224 */ /* 0x000fce00078e02ff */
.L_x_33:
[----:B------:R-:W-:Y:S05]  /*a350*/  BSYNC B1 ;  /* 0x0000000000017941 */ /* 0x000fea0003800000 */
.L_x_32:
[----:B------:R-:W-:Y:S01]  /*a360*/  @!P4 IMAD R211, R193, R201, R210 ;  /* 0x000000c9c1d3c224 */ /* 0x000fe200078e02d2 */
[----:B------:R-:W-:Y:S01]  /*a370*/  ISETP.GE.AND P0, PT, R0, 0x9, PT ;  /* 0x000000090000780c */ /* 0x000fe20003f06270 */
[----:B------:R-:W-:Y:S01]  /*a380*/  IMAD.IADD R193, R215, 0x1, R213 ;  /* 0x00000001d7c17824 */ /* 0x000fe200078e02d5 */
[----:B------:R-:W-:Y:S01]  /*a390*/  IADD3 R192, P1, P2, R20, R6, R212 ;  /* 0x0000000614c07210 */ /* 0x000fe20007a3e0d4 */
[----:B------:R-:W-:Y:S01]  /*a3a0*/  BSSY B1, `(.L_x_34) ;  /* 0x000000b000017945 */ /* 0x000fe20003800000 */
[----:B------:R2:W-:Y:S01]  /*a3b0*/  @!P4 STG.E.U8 desc[UR56][R14.64+0x1], R211 ;  /* 0x000001d30e00c986 */ /* 0x0005e2000c101138 */
[----:B------:R-:W-:Y:S02]  /*a3c0*/  ISETP.LT.OR P4, PT, R22, 0x1, !P0 ;  /* 0x000000011600780c */ /* 0x000fe40004781670 */
[----:B------:R-:W-:Y:S02]  /*a3d0*/  IADD3.X R193, R19, R7, R193, P1, P2 ;  /* 0x0000000713c17210 */ /* 0x000fe40000fe44c1 */
[----:B-1----:R-:W-:-:S02]  /*a3e0*/  IADD3 R203, P5, R208, 0x80, RZ ;  /* 0x00000080d0cb7810 */ /* 0x002fc40007fbe0ff */
[C---:B------:R-:W-:Y:S02]  /*a3f0*/  ISETP.LT.OR P1, PT, R22.reuse, 0x2, !P0 ;  /* 0x000000021600780c */ /* 0x040fe40004721670 */
[----:B------:R-:W-:-:S05]  /*a400*/  ISETP.LT.OR P2, PT, R22, 0x9, !P3 ;  /* 0x000000091600780c */ /* 0x000fca0005f41670 */
[----:B--2---:R-:W-:Y:S08]  /*a410*/  @P4 BRA `(.L_x_35) ;  /* 0x00000000000c4947 */ /* 0x004ff00003800000 */
[----:B------:R-:W2:Y:S02]  /*a420*/  LDG.E.U8 R202, desc[UR56][R192.64] ;  /* 0x00000038c0ca7981 */ /* 0x000ea4000c1e1100 */
[----:B--2---:R-:W-:-:S05]  /*a430*/  PRMT R211, R202, 0x8880, RZ ;  /* 0x00008880cad37816 */ /* 0x004fca00000000ff */
[----:B------:R-:W-:-:S07]  /*a440*/  IMAD R210, R211, R200, RZ ;  /* 0x000000c8d3d27224 */ /* 0x000fce00078e02ff */
.L_x_35:
[----:B------:R-:W-:Y:S05]  /*a450*/  BSYNC B1 ;  /* 0x0000000000017941 */ /* 0x000fea0003800000 */
.L_x_34:
[----:B------:R-:W-:Y:S01]  /*a460*/  @!P4 IMAD R211, R194, R201, R210 ;  /* 0x000000c9c2d3c224 */ /* 0x000fe200078e02d2 */
[----:B------:R-:W-:Y:S04]  /*a470*/  BSSY B1, `(.L_x_36) ;  /* 0x0000006000017945 */ /* 0x000fe80003800000 */
[----:B------:R1:W-:Y:S01]  /*a480*/  @!P4 STG.E.U8 desc[UR56][R12.64], R211 ;  /* 0x000000d30c00c986 */ /* 0x0003e2000c101138 */
[----:B------:R-:W-:Y:S05]  /*a490*/  @P1 BRA `(.L_x_37) ;  /* 0x00000000000c1947 */ /* 0x000fea0003800000 */
[----:B------:R-:W1:Y:S02]  /*a4a0*/  LDG.E.U8 R202, desc[UR56][R192.64+0x1] ;  /* 0x00000138c0ca7981 */ /* 0x000e64000c1e1100 */
[----:B-1----:R-:W-:-:S05]  /*a4b0*/  PRMT R211, R202, 0x8880, RZ ;  /* 0x00008880cad37816 */ /* 0x002fca00000000ff */
[----:B------:R-:W-:-:S07]  /*a4c0*/  IMAD R210, R211, R200, RZ ;  /* 0x000000c8d3d27224 */ /* 0x000fce00078e02ff */
.L_x_37:
[----:B------:R-:W-:Y:S05]  /*a4d0*/  BSYNC B1 ;  /* 0x0000000000017941 */ /* 0x000fea0003800000 */
.L_x_36:
[----:B------:R-:W-:Y:S01]  /*a4e0*/  @!P1 IMAD R195, R195, R201, R210 ;  /* 0x000000c9c3c39224 */ /* 0x000fe200078e02d2 */
[----:B------:R-:W-:Y:S04]  /*a4f0*/  BSSY B1, `(.L_x_38) ;  /* 0x0000006000017945 */ /* 0x000fe80003800000 */
[----:B------:R2:W-:Y:S01]  /*a500*/  @!P1 STG.E.U8 desc[UR56][R12.64+0x1], R195 ;  /* 0x000001c30c009986 */ /* 0x0005e2000c101138 */
[----:B------:R-:W-:Y:S05]  /*a510*/  @P2 BRA `(.L_x_39) ;  /* 0x00000000000c2947 */ /* 0x000fea0003800000 */
[----:B------:R-:W2:Y:S02]  /*a520*/  LDG.E.U8 R202, desc[UR56][R204.64+0x8] ;  /* 0x00000838ccca7981 */ /* 0x000ea4000c1e1100 */
[----:B--2---:R-:W-:-:S05]  /*a530*/  PRMT R195, R202, 0x8880, RZ ;  /* 0x00008880cac37816 */ /* 0x004fca00000000ff */
[----:B------:R-:W-:-:S07]  /*a540*/  IMAD R210, R195, R200, RZ ;  /* 0x000000c8c3d27224 */ /* 0x000fce00078e02ff */
.L_x_39:
[----:B------:R-:W-:Y:S05]  /*a550*/  BSYNC B1 ;  /* 0x0000000000017941 */ /* 0x000fea0003800000 */
.L_x_38:
[----:B------:R-:W-:Y:S01]  /*a560*/  ISETP.LT.OR P1, PT, R22, 0xa, !P3 ;  /* 0x0000000a1600780c */ /* 0x000fe20005f21670 */
[----:B-1----:R-:W-:Y:S01]  /*a570*/  @!P2 IMAD R211, R196, R201, R210 ;  /* 0x000000c9c4d3a224 */ /* 0x002fe200078e02d2 */
[----:B------:R-:W-:Y:S01]  /*a580*/  BSSY B1, `(.L_x_40) ;  /* 0x000000b000017945 */ /* 0x000fe20003800000 */
[----:B--2---:R-:W-:-:S03]  /*a590*/  IMAD.WIDE.U32 R194, R203, R4, R18 ;  /* 0x00000004cbc27225 */ /* 0x004fc600078e0012 */
[----:B------:R1:W-:Y:S01]  /*a5a0*/  @!P2 STG.E.U8 desc[UR56][R14.64+0x8], R211 ;  /* 0x000008d30e00a986 */ /* 0x0003e2000c101138 */
[----:B------:R-:W-:Y:S01]  /*a5b0*/  IMAD.X R213, RZ, RZ, R209, P5 ;  /* 0x000000ffffd57224 */ /* 0x000fe200028e06d1 */
[C---:B------:R-:W-:Y:S02]  /*a5c0*/  ISETP.LT.OR P5, PT, R22.reuse, 0x9, !P0 ;  /* 0x000000091600780c */ /* 0x040fe400047a1670 */
[----:B------:R-:W-:Y:S02]  /*a5d0*/  ISETP.LT.OR P2, PT, R22, 0xa, !P0 ;  /* 0x0000000a1600780c */ /* 0x000fe40004741670 */
[----:B------:R-:W-:Y:S01]  /*a5e0*/  IADD3 R196, P4, R194, R6, RZ ;  /* 0x00000006c2c47210 */ /* 0x000fe20007f9e0ff */
[----:B------:R-:W-:-:S12]  /*a5f0*/  @P1 BRA `(.L_x_41) ;  /* 0x00000000000c1947 */ /* 0x000fd80003800000 */
[----:B------:R-:W2:Y:S02]  /*a600*/  LDG.E.U8 R202, desc[UR56][R204.64+0x9] ;  /* 0x00000938ccca7981 */ /* 0x000ea4000c1e1100 */
[----:B--2---:R-:W-:-:S05]  /*a610*/  PRMT R209, R202, 0x8880, RZ ;  /* 0x00008880cad17816 */ /* 0x004fca00000000ff */
[----:B------:R-:W-:-:S07]  /*a620*/  IMAD R210, R209, R200, RZ ;  /* 0x000000c8d1d27224 */ /* 0x000fce00078e02ff */
.L_x_41:
[----:B------:R-:W-:Y:S05]  /*a630*/  BSYNC B1 ;  /* 0x0000000000017941 */ /* 0x000fea0003800000 */
.L_x_40:
[----:B------:R-:W-:Y:S01]  /*a640*/  @!P1 IMAD R209, R197, R201, R210 ;  /* 0x000000c9c5d19224 */ /* 0x000fe200078e02d2 */
[----:B------:R-:W-:Y:S01]  /*a650*/  BSSY B1, `(.L_x_42) ;  /* 0x0000007000017945 */ /* 0x000fe20003800000 */
[----:B------:R-:W-:-:S03]  /*a660*/  IMAD R208, R213, R4, RZ ;  /* 0x00000004d5d07224 */ /* 0x000fc600078e02ff */
[----:B------:R2:W-:Y:S01]  /*a670*/  @!P1 STG.E.U8 desc[UR56][R14.64+0x9], R209 ;  /* 0x000009d10e009986 */ /* 0x0005e2000c101138 */
[----:B------:R-:W-:Y:S05]  /*a680*/  @P5 BRA `(.L_x_43) ;  /* 0x00000000000c5947 */ /* 0x000fea0003800000 */
[----:B------:R-:W2:Y:S02]  /*a690*/  LDG.E.U8 R202, desc[UR56][R192.64+0x8] ;  /* 0x00000838c0ca7981 */ /* 0x000ea4000c1e1100 */
[----:B--2---:R-:W-:-:S05]  /*a6a0*/  PRMT R209, R202, 0x8880, RZ ;  /* 0x00008880cad17816 */ /* 0x004fca00000000ff */
[----:B------:R-:W-:-:S07]  /*a6b0*/  IMAD R210, R209, R200, RZ ;  /* 0x000000c8d1d27224 */ /* 0x000fce00078e02ff */
.L_x_43:
[----:B------:R-:W-:Y:S05]  /*a6c0*/  BSYNC B1 ;  /* 0x0000000000017941 */ /* 0x000fea0003800000 */
.L_x_42:
[----:B--2---:R-:W-:Y:S01]  /*a6d0*/  @!P5 IMAD R209, R198, R201, R210 ;  /* 0x000000c9c6d1d224 */ /* 0x004fe200078e02d2 */
[----:B------:R-:W-:Y:S01]  /*a6e0*/  BSSY B1, `(.L_x_44) ;  /* 0x0000007000017945 */ /* 0x000fe20003800000 */
[----:B-1----:R-:W-:-:S03]  /*a6f0*/  IMAD R211, R203, R5, R208 ;  /* 0x00000005cbd37224 */ /* 0x002fc600078e02d0 */
[----:B------:R1:W-:Y:S01]  /*a700*/  @!P5 STG.E.U8 desc[UR56][R12.64+0x8], R209 ;  /* 0x000008d10c00d986 */ /* 0x0003e2000c101138 */
[----:B------:R-:W-:Y:S05]  /*a710*/  @P2 BRA `(.L_x_45) ;  /* 0x00000000000c2947 */ /* 0x000fea0003800000 */
[----:B------:R-:W2:Y:S02]  /*a720*/  LDG.E.U8 R202, desc[UR56][R192.64+0x9] ;  /* 0x00000938c0ca7981 */ /* 0x000ea4000c1e1100 */
[----:B--2---:R-:W-:-:S05]  /*a730*/  PRMT R5, R202, 0x8880, RZ ;  /* 0x00008880ca057816 */ /* 0x004fca00000000ff */
[----:B------:R-:W-:-:S07]  /*a740*/  IMAD R210, R5, R200, RZ ;  /* 0x000000c805d27224 */ /* 0x000fce00078e02ff */
.L_x_45:
[----:B------:R-:W-:Y:S05]  /*a750*/  BSYNC B1 ;  /* 0x0000000000017941 */ /* 0x000fea0003800000 */
.L_x_44:
[----:B------:R-:W-:Y:S01]  /*a760*/  ISETP.GE.AND P1, PT, R0, 0x81, PT ;  /* 0x000000810000780c */ /* 0x000fe20003f26270 */
[----:B------:R-:W-:Y:S01]  /*a770*/  @!P2 IMAD R199, R199, R201, R210 ;  /* 0x000000c9c7c7a224 */ /* 0x000fe200078e02d2 */
[----:B------:R-:W-:Y:S01]  /*a780*/  IADD3.X R197, R7, R195, R211, P4, !PT ;  /* 0x000000c307c57210 */ /* 0x000fe200027fe4d3 */
[----:B------:R-:W-:Y:S01]  /*a790*/  IMAD.WIDE.U32 R4, R203, R4, R206 ;  /* 0x00000004cb047225 */ /* 0x000fe200078e00ce */
[----:B------:R-:W-:Y:S01]  /*a7a0*/  ISETP.LT.OR P4, PT, R22, 0x1, !P1 ;  /* 0x000000011600780c */ /* 0x000fe20004f81670 */
[----:B------:R-:W-:Y:S01]  /*a7b0*/  BSSY B1, `(.L_x_46) ;  /* 0x0000008000017945 */ /* 0x000fe20003800000 */
[----:B------:R2:W-:Y:S01]  /*a7c0*/  @!P2 STG.E.U8 desc[UR56][R12.64+0x9], R199 ;  /* 0x000009c70c00a986 */ /* 0x0005e2000c101138 */
[----:B------:R-:W-:Y:S01]  /*a7d0*/  IADD3 R6, P2, P5, R20, R6, R4 ;  /* 0x0000000614067210 */ /* 0x000fe20007d5e004 */
[----:B------:R-:W-:-:S09]  /*a7e0*/  IMAD.IADD R4, R211, 0x1, R5 ;  /* 0x00000001d3047824 */ /* 0x000fd200078e0205 */
[----:B------:R-:W-:Y:S05]  /*a7f0*/  @P4 BRA `(.L_x_47) ;  /* 0x00000000000c4947 */ /* 0x000fea0003800000 */
[----:B------:R-:W3:Y:S02]  /*a800*/  LDG.E.U8 R202, desc[UR56][R196.64] ;  /* 0x00000038c4ca7981 */ /* 0x000ee4000c1e1100 */
[----:B---3--:R-:W-:-:S05]  /*a810*/  PRMT R5, R202, 0x8880, RZ ;  /* 0x00008880ca057816 */ /* 0x008fca00000000ff */
[----:B------:R-:W-:-:S07]  /*a820*/  IMAD R210, R5, R200, RZ ;  /* 0x000000c805d27224 */ /* 0x000fce00078e02ff */
.L_x_47:
[----:B------:R-:W-:Y:S05]  /*a830*/  BSYNC B1 ;  /* 0x0000000000017941 */ /* 0x000fea0003800000 */
.L_x_46:
[----:B------:R-:W-:Y:S01]  /*a840*/  @!P4 IMAD R5, R184, R201, R210 ;  /* 0x000000c9b805c224 */ /* 0x000fe200078e02d2 */
[----:B------:R-:W-:Y:S01]  /*a850*/  IADD3.X R7, R19, R7, R4, P2, P5 ;  /* 0x0000000713077210 */ /* 0x000fe200017ea404 */
[----:B------:R-:W-:Y:S01]  /*a860*/  BSSY B1, `(.L_x_48) ;  /* 0x0000009000017945 */ /* 0x000fe20003800000 */
[----:B------:R-:W-:Y:S02]  /*a870*/  ISETP.GE.AND P2, PT, R0, 0x89, PT ;  /* 0x000000890000780c */ /* 0x000fe40003f46270 */
[----:B------:R3:W-:Y:S01]  /*a880*/  @!P4 STG.E.U8 desc[UR56][R10.64], R5 ;  /* 0x000000050a00c986 */ /* 0x0007e2000c101138 */
[C---:B------:R-:W-:Y:S02]  /*a890*/  ISETP.LT.OR P4, PT, R22.reuse, 0x2, !P1 ;  /* 0x000000021600780c */ /* 0x040fe40004f81670 */
[----:B------:R-:W-:-:S11]  /*a8a0*/  ISETP.LT.OR P5, PT, R22, 0x1, !P2 ;  /* 0x000000011600780c */ /* 0x000fd600057a1670 */
[----:B---3--:R-:W-:Y:S05]  /*a8b0*/  @P4 BRA `(.L_x_49) ;  /* 0x00000000000c4947 */ /* 0x008fea0003800000 */
[----:B------:R-:W3:Y:S02]  /*a8c0*/  LDG.E.U8 R202, desc[UR56][R196.64+0x1] ;  /* 0x00000138c4ca7981 */ /* 0x000ee4000c1e1100 */
[----:B---3--:R-:W-:-:S05]  /*a8d0*/  PRMT R5, R202, 0x8880, RZ ;  /* 0x00008880ca057816 */ /* 0x008fca00000000ff */
[----:B------:R-:W-:-:S07]  /*a8e0*/  IMAD R210, R5, R200, RZ ;  /* 0x000000c805d27224 */ /* 0x000fce00078e02ff */
.L_x_49:
[----:B------:R-:W-:Y:S05]  /*a8f0*/  BSYNC B1 ;  /* 0x0000000000017941 */ /* 0x000fea0003800000 */
.L_x_48:
[----:B------:R-:W-:Y:S01]  /*a900*/  @!P4 IMAD R185, R185, R201, R210 ;  /* 0x000000c9b9b9c224 */ /* 0x000fe200078e02d2 */
[----:B------:R-:W-:Y:S04]  /*a910*/  BSSY B1, `(.L_x_50) ;  /* 0x0000006000017945 */ /* 0x000fe80003800000 */
[----:B------:R3:W-:Y:S01]  /*a920*/  @!P4 STG.E.U8 desc[UR56][R10.64+0x1], R185 ;  /* 0x000001b90a00c986 */ /* 0x0007e2000c101138 */
[----:B------:R-:W-:Y:S05]  /*a930*/  @P5 BRA `(.L_x_51) ;  /* 0x00000000000c5947 */ /* 0x000fea0003800000 */
[----:B------:R-:W4:Y:S02]  /*a940*/  LDG.E.U8 R202, desc[UR56][R6.64] ;  /* 0x0000003806ca7981 */ /* 0x000f24000c1e1100 */
[----:B----4-:R-:W-:-:S05]  /*a950*/  PRMT R5, R202, 0x8880, RZ ;  /* 0x00008880ca057816 */ /* 0x010fca00000000ff */
[----:B------:R-:W-:-:S07]  /*a960*/  IMAD R210, R5, R200, RZ ;  /* 0x000000c805d27224 */ /* 0x000fce00078e02ff */
.L_x_51:
[----:B------:R-:W-:Y:S05]  /*a970*/  BSYNC B1 ;  /* 0x0000000000017941 */ /* 0x000fea0003800000 */
.L_x_50:
[----:B------:R-:W-:Y:S01]  /*a980*/  ISETP.LT.OR P4, PT, R22, 0x2, !P2 ;  /* 0x000000021600780c */ /* 0x000fe20005781670 */
[----:B------:R-:W-:Y:S01]  /*a990*/  @!P5 IMAD R5, R186, R201, R210 ;  /* 0x000000c9ba05d224 */ /* 0x000fe200078e02d2 */
[----:B------:R-:W-:Y:S04]  /*a9a0*/  BSSY B1, `(.L_x_52) ;  /* 0x0000007000017945 */ /* 0x000fe80003800000 */
[----:B------:R4:W-:Y:S01]  /*a9b0*/  @!P5 STG.E.U8 desc[UR56][R8.64], R5 ;  /* 0x000000050800d986 */ /* 0x0009e2000c101138 */
[----:B------:R-:W-:-:S06]  /*a9c0*/  ISETP.LT.OR P5, PT, R22, 0x9, !P1 ;  /* 0x000000091600780c */ /* 0x000fcc0004fa1670 */
[----:B------:R-:W-:Y:S07]  /*a9d0*/  @P4 BRA `(.L_x_53) ;  /* 0x00000000000c4947 */ /* 0x000fee0003800000 */
[----:B------:R-:W4:Y:S02]  /*a9e0*/  LDG.E.U8 R202, desc[UR56][R6.64+0x1] ;  /* 0x0000013806ca7981 */ /* 0x000f24000c1e1100 */
[----:B----4-:R-:W-:-:S05]  /*a9f0*/  PRMT R5, R202, 0x8880, RZ ;  /* 0x00008880ca057816 */ /* 0x010fca00000000ff */
[----:B------:R-:W-:-:S07]  /*aa00*/  IMAD R210, R5, R200, RZ ;  /* 0x000000c805d27224 */ /* 0x000fce00078e02ff */
.L_x_53:
[----:B------:R-:W-:Y:S05]  /*aa10*/  BSYNC B1 ;  /* 0x0000000000017941 */ /* 0x000fea0003800000 */
.L_x_52:
[----:B------:R-:W-:Y:S01]  /*aa20*/  @!P4 IMAD R187, R187, R201, R210 ;  /* 0x000000c9bbbbc224 */ /* 0x000fe200078e02d2 */
[----:B------:R-:W-:Y:S04]  /*aa30*/  BSSY B1, `(.L_x_54) ;  /* 0x0000006000017945 */ /* 0x000fe80003800000 */
[----:B------:R0:W-:Y:S01]  /*aa40*/  @!P4 STG.E.U8 desc[UR56][R8.64+0x1], R187 ;  /* 0x000001bb0800c986 */ /* 0x0001e2000c101138 */
[----:B------:R-:W-:Y:S05]  /*aa50*/  @P5 BRA `(.L_x_55) ;  /* 0x00000000000c5947 */ /* 0x000fea0003800000 */
[----:B------:R-:W4:Y:S02]  /*aa60*/  LDG.E.U8 R202, desc[UR56][R196.64+0x8] ;  /* 0x00000838c4ca7981 */ /* 0x000f24000c1e1100 */
[----:B----4-:R-:W-:-:S05]  /*aa70*/  PRMT R5, R202, 0x8880, RZ ;  /* 0x00008880ca057816 */ /* 0x010fca00000000ff */
[----:B------:R-:W-:-:S07]  /*aa80*/  IMAD R210, R5, R200, RZ ;  /* 0x000000c805d27224 */ /* 0x000fce00078e02ff */
.L_x_55:
[----:B------:R-:W-:Y:S05]  /*aa90*/  BSYNC B1 ;  /* 0x0000000000017941 */ /* 0x000fea0003800000 */
.L_x_54:
[----:B------:R-:W-:Y:S01]  /*aaa0*/  ISETP.LT.OR P4, PT, R22, 0xa, !P1 ;  /* 0x0000000a1600780c */ /* 0x000fe20004f81670 */
[----:B----4-:R-:W-:Y:S01]  /*aab0*/  @!P5 IMAD R5, R188, R201, R210 ;  /* 0x000000c9bc05d224 */ /* 0x010fe200078e02d2 */
[----:B------:R-:W-:Y:S04]  /*aac0*/  BSSY B1, `(.L_x_56) ;  /* 0x0000007000017945 */ /* 0x000fe80003800000 */
[----:B------:R4:W-:Y:S01]  /*aad0*/  @!P5 STG.E.U8 desc[UR56][R10.64+0x8], R5 ;  /* 0x000008050a00d986 */ /* 0x0009e2000c101138 */
[----:B------:R-:W-:-:S06]  /*aae0*/  ISETP.LT.OR P5, PT, R22, 0x9, !P2 ;  /* 0x000000091600780c */ /* 0x000fcc00057a1670 */
[----:B------:R-:W-:Y:S07]  /*aaf0*/  @P4 BRA `(.L_x_57) ;  /* 0x00000000000c4947 */ /* 0x000fee0003800000 */
[----:B------:R-:W4:Y:S02]  /*ab00*/  LDG.E.U8 R202, desc[UR56][R196.64+0x9] ;  /* 0x00000938c4ca7981 */ /* 0x000f24000c1e1100 */
[----:B----4-:R-:W-:-:S05]  /*ab10*/  PRMT R5, R202, 0x8880, RZ ;  /* 0x00008880ca057816 */ /* 0x010fca00000000ff */
[----:B------:R-:W-:-:S07]  /*ab20*/  IMAD R210, R5, R200, RZ ;  /* 0x000000c805d27224 */ /* 0x000fce00078e02ff */
.L_x_57:
[----:B------:R-:W-:Y:S05]  /*ab30*/  BSYNC B1 ;  /* 0x0000000000017941 */ /* 0x000fea0003800000 */
.L_x_56:
[----:B------:R-:W-:Y:S01]  /*ab40*/  @!P4 IMAD R189, R189, R201, R210 ;  /* 0x000000c9bdbdc224 */ /* 0x000fe200078e02d2 */
[----:B------:R-:W-:Y:S04]  /*ab50*/  BSSY B1, `(.L_x_58) ;  /* 0x0000006000017945 */ /* 0x000fe80003800000 */
[----:B------:R0:W-:Y:S01]  /*ab60*/  @!P4 STG.E.U8 desc[UR56][R10.64+0x9], R189 ;  /* 0x000009bd0a00c986 */ /* 0x0001e2000c101138 */
[----:B------:R-:W-:Y:S05]  /*ab70*/  @P5 BRA `(.L_x_59) ;  /* 0x00000000000c5947 */ /* 0x000fea0003800000 */
[----:B------:R-:W4:Y:S02]  /*ab80*/  LDG.E.U8 R202, desc[UR56][R6.64+0x8] ;  /* 0x0000083806ca7981 */ /* 0x000f24000c1e1100 */
[----:B----4-:R-:W-:-:S05]  /*ab90*/  PRMT R5, R202, 0x8880, RZ ;  /* 0x00008880ca057816 */ /* 0x010fca00000000ff */
[----:B------:R-:W-:-:S07]  /*aba0*/  IMAD R210, R5, R200, RZ ;  /* 0x000000c805d27224 */ /* 0x000fce00078e02ff */
.L_x_59:
[----:B------:R-:W-:Y:S05]  /*abb0*/  BSYNC B1 ;  /* 0x0000000000017941 */ /* 0x000fea0003800000 */
.L_x_58:
        /* <DEDUP_REMOVED lines=9> */
.L_x_61:
[----:B------:R-:W-:Y:S05]  /*ac50*/  BSYNC B1 ;  /* 0x0000000000017941 */ /* 0x000fea0003800000 */
.L_x_60:
[----:B------:R-:W-:Y:S01]  /*ac60*/  @!P4 IMAD R191, R191, R201, R210 ;  /* 0x000000c9bfbfc224 */ /* 0x000fe200078e02d2 */
[----:B------:R-:W-:Y:S04]  /*ac70*/  BSSY B1, `(.L_x_62) ;  /* 0x0000006000017945 */ /* 0x000fe80003800000 */
[----:B------:R0:W-:Y:S01]  /*ac80*/  @!P4 STG.E.U8 desc[UR56][R8.64+0x9], R191 ;  /* 0x000009bf0800c986 */ /* 0x0001e2000c101138 */
[----:B------:R-:W-:Y:S05]  /*ac90*/  @P5 BRA `(.L_x_63) ;  /* 0x00000000000c5947 */ /* 0x000fea0003800000 */
[----:B------:R-:W4:Y:S02]  /*aca0*/  LDG.E.U8 R202, desc[UR56][R204.64+0x10] ;  /* 0x00001038ccca7981 */ /* 0x000f24000c1e1100 */
[----:B----4-:R-:W-:-:S05]  /*acb0*/  PRMT R5, R202, 0x8880, RZ ;  /* 0x00008880ca057816 */ /* 0x010fca00000000ff */
[----:B------:R-:W-:-:S07]  /*acc0*/  IMAD R210, R5, R200, RZ ;  /* 0x000000c805d27224 */ /* 0x000fce00078e02ff */
.L_x_63:
[----:B------:R-:W-:Y:S05]  /*acd0*/  BSYNC B1 ;  /* 0x0000000000017941 */ /* 0x000fea0003800000 */
.L_x_62:
        /* <DEDUP_REMOVED lines=9> */
.L_x_65:
[----:B------:R-:W-:Y:S05]  /*ad70*/  BSYNC B1 ;  /* 0x0000000000017941 */ /* 0x000fea0003800000 */
.L_x_64:
[----:B------:R-:W-:Y:S01]  /*ad80*/  @!P4 IMAD R177, R177, R201, R210 ;  /* 0x000000c9b1b1c224 */ /* 0x000fe200078e02d2 */
[----:B------:R-:W-:Y:S04]  /*ad90*/  BSSY B1, `(.L_x_66) ;  /* 0x0000006000017945 */ /* 0x000fe80003800000 */
[----:B------:R0:W-:Y:S01]  /*ada0*/  @!P4 STG.E.U8 desc[UR56][R14.64+0x11], R177 ;  /* 0x000011b10e00c986 */ /* 0x0001e2000c101138 */
[----:B------:R-:W-:Y:S05]  /*adb0*/  @P5 BRA `(.L_x_67) ;  /* 0x00000000000c5947 */ /* 0x000fea0003800000 */
[----:B------:R-:W4:Y:S02]  /*adc0*/  LDG.E.U8 R202, desc[UR56][R192.64+0x10] ;  /* 0x00001038c0ca7981 */ /* 0x000f24000c1e1100 */
[----:B----4-:R-:W-:-:S05]  /*add0*/  PRMT R5, R202, 0x8880, RZ ;  /* 0x00008880ca057816 */ /* 0x010fca00000000ff */
[----:B------:R-:W-:-:S07]  /*ade0*/  IMAD R210, R5, R200, RZ ;  /* 0x000000c805d27224 */ /* 0x000fce00078e02ff */
.L_x_67:
[----:B------:R-:W-:Y:S05]  /*adf0*/  BSYNC B1 ;  /* 0x0000000000017941 */ /* 0x000fea0003800000 */
.L_x_66:
        /* <DEDUP_REMOVED lines=9> */
.L_x_69:
[----:B------:R-:W-:Y:S05]  /*ae90*/  BSYNC B1 ;  /* 0x0000000000017941 */ /* 0x000fea0003800000 */
.L_x_68:
[----:B------:R-:W-:Y:S01]  /*aea0*/  @!P4 IMAD R179, R179, R201, R210 ;  /* 0x000000c9b3b3c224 */ /* 0x000fe200078e02d2 */
[----:B------:R-:W-:Y:S04]  /*aeb0*/  BSSY B1, `(.L_x_70) ;  /* 0x0000006000017945 */ /* 0x000fe80003800000 */
[----:B------:R0:W-:Y:S01]  /*aec0*/  @!P4 STG.E.U8 desc[UR56][R12.64+0x11], R179 ;  /* 0x000011b30c00c986 */ /* 0x0001e2000c101138 */
[----:B------:R-:W-:Y:S05]  /*aed0*/  @P5 BRA `(.L_x_71) ;  /* 0x00000000000c5947 */ /* 0x000fea0003800000 */
[----:B------:R-:W4:Y:S02]  /*aee0*/  LDG.E.U8 R202, desc[UR56][R204.64+0x18] ;  /* 0x00001838ccca7981 */ /* 0x000f24000c1e1100 */
[----:B----4-:R-:W-:-:S05]  /*aef0*/  PRMT R5, R202, 0x8880, RZ ;  /* 0x00008880ca057816 */ /* 0x010fca00000000ff */
[----:B------:R-:W-:-:S07]  /*af00*/  IMAD R210, R5, R200, RZ ;  /* 0x000000c805d27224 */ /* 0x000fce00078e02ff */
.L_x_71:
[----:B------:R-:W-:Y:S05]  /*af10*/  BSYNC B1 ;  /* 0x0000000000017941 */ /* 0x000fea0003800000 */
.L_x_70:
        /* <DEDUP_REMOVED lines=9> */
.L_x_73:
[----:B------:R-:W-:Y:S05]  /*afb0*/  BSYNC B1 ;  /* 0x0000000000017941 */ /* 0x000fea0003800000 */
.L_x_72:
[----:B------:R-:W-:Y:S01]  /*afc0*/  @!P4 IMAD R181, R181, R201, R210 ;  /* 0x000000c9b5b5c224 */ /* 0x000fe200078e02d2 */
[----:B------:R-:W-:Y:S04]  /*afd0*/  BSSY B1, `(.L_x_74) ;  /* 0x0000006000017945 */ /* 0x000fe80003800000 */
[----:B------:R0:W-:Y:S01]  /*afe0*/  @!P4 STG.E.U8 desc[UR56][R14.64+0x19], R181 ;  /* 0x000019b50e00c986 */ /* 0x0001e2000c101138 */
[----:B------:R-:W-:Y:S05]  /*aff0*/  @P5 BRA `(.L_x_75) ;  /* 0x00000000000c5947 */ /* 0x000fea0003800000 */
[----:B------:R-:W4:Y:S02]  /*b000*/  LDG.E.U8 R202, desc[UR56][R192.64+0x18] ;  /* 0x00001838c0ca7981 */ /* 0x000f24000c1e1100 */
[----:B----4-:R-:W-:-:S05]  /*b010*/  PRMT R5, R202, 0x8880, RZ ;  /* 0x00008880ca057816 */ /* 0x010fca00000000ff */
[----:B------:R-:W-:-:S07]  /*b020*/  IMAD R210, R5, R200, RZ ;  /* 0x000000c805d27224 */ /* 0x000fce00078e02ff */
.L_x_75:
[----:B------:R-:W-:Y:S05]  /*b030*/  BSYNC B1 ;  /* 0x0000000000017941 */ /* 0x000fea0003800000 */
.L_x_74:
        /* <DEDUP_REMOVED lines=9> */
.L_x_77:
[----:B------:R-:W-:Y:S05]  /*b0d0*/  BSYNC B1 ;  /* 0x0000000000017941 */ /* 0x000fea0003800000 */
.L_x_76:
[----:B------:R-:W-:Y:S01]  /*b0e0*/  @!P4 IMAD R183, R183, R201, R210 ;  /* 0x000000c9b7b7c224 */ /* 0x000fe200078e02d2 */
[----:B------:R-:W-:Y:S04]  /*b0f0*/  BSSY B1, `(.L_x_78) ;  /* 0x0000006000017945 */ /* 0x000fe80003800000 */
[----:B------:R0:W-:Y:S01]  /*b100*/  @!P4 STG.E.U8 desc[UR56][R12.64+0x19], R183 ;  /* 0x000019b70c00c986 */ /* 0x0001e2000c101138 */
[----:B------:R-:W-:Y:S05]  /*b110*/  @P5 BRA `(.L_x_79) ;  /* 0x00000000000c5947 */ /* 0x000fea0003800000 */
[----:B------:R-:W4:Y:S02]  /*b120*/  LDG.E.U8 R202, desc[UR56][R196.64+0x10] ;  /* 0x00001038c4ca7981 */ /* 0x000f24000c1e1100 */
[----:B----4-:R-:W-:-:S05]  /*b130*/  PRMT R5, R202, 0x8880, RZ ;  /* 0x00008880ca057816 */ /* 0x010fca00000000ff */
[----:B------:R-:W-:-:S07]  /*b140*/  IMAD R210, R5, R200, RZ ;  /* 0x000000c805d27224 */ /* 0x000fce00078e02ff */
.L_x_79:
[----:B------:R-:W-:Y:S05]  /*b150*/  BSYNC B1 ;  /* 0x0000000000017941 */ /* 0x000fea0003800000 */
.L_x_78:
        /* <DEDUP_REMOVED lines=9> */
.L_x_81:
[----:B------:R-:W-:Y:S05]  /*b1f0*/  BSYNC B1 ;  /* 0x0000000000017941 */ /* 0x000fea0003800000 */
.L_x_80:
[----:B------:R-:W-:Y:S01]  /*b200*/  @!P4 IMAD R169, R169, R201, R210 ;  /* 0x000000c9a9a9c224 */ /* 0x000fe200078e02d2 */
[----:B------:R-:W-:Y:S04]  /*b210*/  BSSY B1, `(.L_x_82) ;  /* 0x0000006000017945 */ /* 0x000fe80003800000 */
[----:B------:R0:W-:Y:S01]  /*b220*/  @!P4 STG.E.U8 desc[UR56][R10.64+0x11], R169 ;  /* 0x000011a90a00c986 */ /* 0x0001e2000c101138 */
[----:B------:R-:W-:Y:S05]  /*b230*/  @P5 BRA `(.L_x_83) ;  /* 0x00000000000c5947 */ /* 0x000fea0003800000 */
[----:B------:R-:W4:Y:S02]  /*b240*/  LDG.E.U8 R202, desc[UR56][R6.64+0x10] ;  /* 0x0000103806ca7981 */ /* 0x000f24000c1e1100 */
[----:B----4-:R-:W-:-:S05]  /*b250*/  PRMT R5, R202, 0x8880, RZ ;  /* 0x00008880ca057816 */ /* 0x010fca00000000ff */
[----:B------:R-:W-:-:S07]  /*b260*/  IMAD R210, R5, R200, RZ ;  /* 0x000000c805d27224 */ /* 0x000fce00078e02ff */
.L_x_83:
[----:B------:R-:W-:Y:S05]  /*b270*/  BSYNC B1 ;  /* 0x0000000000017941 */ /* 0x000fea0003800000 */
.L_x_82:
        /* <DEDUP_REMOVED lines=9> */
.L_x_85:
[----:B------:R-:W-:Y:S05]  /*b310*/  BSYNC B1 ;  /* 0x0000000000017941 */ /* 0x000fea0003800000 */
.L_x_84:
[----:B------:R-:W-:Y:S01]  /*b320*/  @!P4 IMAD R171, R171, R201, R210 ;  /* 0x000000c9ababc224 */ /* 0x000fe200078e02d2 */
[----:B------:R-:W-:Y:S04]  /*b330*/  BSSY B1, `(.L_x_86) ;  /* 0x0000006000017945 */ /* 0x000fe80003800000 */
[----:B------:R0:W-:Y:S01]  /*b340*/  @!P4 STG.E.U8 desc[UR56][R8.64+0x11], R171 ;  /* 0x000011ab0800c986 */ /* 0x0001e2000c101138 */
[----:B------:R-:W-:Y:S05]  /*b350*/  @P5 BRA `(.L_x_87) ;  /* 0x00000000000c5947 */ /* 0x000fea0003800000 */
[----:B------:R-:W4:Y:S02]  /*b360*/  LDG.E.U8 R202, desc[UR56][R196.64+0x18] ;  /* 0x00001838c4ca7981 */ /* 0x000f24000c1e1100 */
[----:B----4-:R-:W-:-:S05]  /*b370*/  PRMT R5, R202, 0x8880, RZ ;  /* 0x00008880ca057816 */ /* 0x010fca00000000ff */
[----:B------:R-:W-:-:S07]  /*b380*/  IMAD R210, R5, R200, RZ ;  /* 0x000000c805d27224 */ /* 0x000fce00078e02ff */
.L_x_87:
[----:B------:R-:W-:Y:S05]  /*b390*/  BSYNC B1 ;  /* 0x0000000000017941 */ /* 0x000fea0003800000 */
.L_x_86:
        /* <DEDUP_REMOVED lines=9> */
.L_x_89:
[----:B------:R-:W-:Y:S05]  /*b430*/  BSYNC B1 ;  /* 0x0000000000017941 */ /* 0x000fea0003800000 */
.L_x_88:
[----:B------:R-:W-:Y:S01]  /*b440*/  @!P4 IMAD R173, R173, R201, R210 ;  /* 0x000000c9adadc224 */ /* 0x000fe200078e02d2 */
[----:B------:R-:W-:Y:S04]  /*b450*/  BSSY B1, `(.L_x_90) ;  /* 0x0000006000017945 */ /* 0x000fe80003800000 */
[----:B------:R0:W-:Y:S01]  /*b460*/  @!P4 STG.E.U8 desc[UR56][R10.64+0x19], R173 ;  /* 0x000019ad0a00c986 */ /* 0x0001e2000c101138 */
[----:B------:R-:W-:Y:S05]  /*b470*/  @P5 BRA `(.L_x_91) ;  /* 0x00000000000c5947 */ /* 0x000fea0003800000 */
[----:B------:R-:W4:Y:S02]  /*b480*/  LDG.E.U8 R202, desc[UR56][R6.64+0x18] ;  /* 0x0000183806ca7981 */ /* 0x000f24000c1e1100 */
[----:B----4-:R-:W-:-:S05]  /*b490*/  PRMT R5, R202, 0x8880, RZ ;  /* 0x00008880ca057816 */ /* 0x010fca00000000ff */
[----:B------:R-:W-:-:S07]  /*b4a0*/  IMAD R210, R5, R200, RZ ;  /* 0x000000c805d27224 */ /* 0x000fce00078e02ff */
.L_x_91:
[----:B------:R-:W-:Y:S05]  /*b4b0*/  BSYNC B1 ;  /* 0x0000000000017941 */ /* 0x000fea0003800000 */
.L_x_90:
        /* <DEDUP_REMOVED lines=9> */
.L_x_93:
[----:B------:R-:W-:Y:S05]  /*b550*/  BSYNC B1 ;  /* 0x0000000000017941 */ /* 0x000fea0003800000 */
.L_x_92:
[----:B------:R-:W-:Y:S01]  /*b560*/  @!P4 IMAD R175, R175, R201, R210 ;  /* 0x000000c9afafc224 */ /* 0x000fe200078e02d2 */
[----:B------:R-:W-:Y:S04]  /*b570*/  BSSY B1, `(.L_x_94) ;  /* 0x0000006000017945 */ /* 0x000fe80003800000 */
[----:B------:R0:W-:Y:S01]  /*b580*/  @!P4 STG.E.U8 desc[UR56][R8.64+0x19], R175 ;  /* 0x000019af0800c986 */ /* 0x0001e2000c101138 */
[----:B------:R-:W-:Y:S05]  /*b590*/  @P5 BRA `(.L_x_95) ;  /* 0x00000000000c5947 */ /* 0x000fea0003800000 */
[----:B------:R-:W4:Y:S02]  /*b5a0*/  LDG.E.U8 R202, desc[UR56][R204.64+0x20] ;  /* 0x00002038ccca7981 */ /* 0x000f24000c1e1100 */
[----:B----4-:R-:W-:-:S05]  /*b5b0*/  PRMT R5, R202, 0x8880, RZ ;  /* 0x00008880ca057816 */ /* 0x010fca00000000ff */
[----:B------:R-:W-:-:S07]  /*b5c0*/  IMAD R210, R5, R200, RZ ;  /* 0x000000c805d27224 */ /* 0x000fce00078e02ff */
.L_x_95:
[----:B------:R-:W-:Y:S05]  /*b5d0*/  BSYNC B1 ;  /* 0x0000000000017941 */ /* 0x000fea0003800000 */
.L_x_94:
        /* <DEDUP_REMOVED lines=9> */
.L_x_97:
[----:B------:R-:W-:Y:S05]  /*b670*/  BSYNC B1 ;  /* 0x0000000000017941 */ /* 0x000fea0003800000 */
.L_x_96:
[----:B------:R-:W-:Y:S01]  /*b680*/  @!P4 IMAD R161, R161, R201, R210 ;  /* 0x000000c9a1a1c224 */ /* 0x000fe200078e02d2 */
[----:B------:R-:W-:Y:S04]  /*b690*/  BSSY B1, `(.L_x_98) ;  /* 0x0000006000017945 */ /* 0x000fe80003800000 */
[----:B------:R0:W-:Y:S01]  /*b6a0*/  @!P4 STG.E.U8 desc[UR56][R14.64+0x21], R161 ;  /* 0x000021a10e00c986 */ /* 0x0001e2000c101138 */
[----:B------:R-:W-:Y:S05]  /*b6b0*/  @P5 BRA `(.L_x_99) ;  /* 0x00000000000c5947 */ /* 0x000fea0003800000 */
[----:B------:R-:W4:Y:S02]  /*b6c0*/  LDG.E.U8 R202, desc[UR56][R192.64+0x20] ;  /* 0x00002038c0ca7981 */ /* 0x000f24000c1e1100 */
[----:B----4-:R-:W-:-:S05]  /*b6d0*/  PRMT R5, R202, 0x8880, RZ ;  /* 0x00008880ca057816 */ /* 0x010fca00000000ff */
[----:B------:R-:W-:-:S07]  /*b6e0*/  IMAD R210, R5, R200, RZ ;  /* 0x000000c805d27224 */ /* 0x000fce00078e02ff */
.L_x_99:
[----:B------:R-:W-:Y:S05]  /*b6f0*/  BSYNC B1 ;  /* 0x0000000000017941 */ /* 0x000fea0003800000 */
.L_x_98:
        /* <DEDUP_REMOVED lines=9> */
.L_x_101:
[----:B------:R-:W-:Y:S05]  /*b790*/  BSYNC B1 ;  /* 0x0000000000017941 */ /* 0x000fea0003800000 */
.L_x_100:
[----:B------:R-:W-:Y:S01]  /*b7a0*/  @!P4 IMAD R163, R163, R201, R210 ;  /* 0x000000c9a3a3c224 */ /* 0x000fe200078e02d2 */
[----:B------:R-:W-:Y:S04]  /*b7b0*/  BSSY B1, `(.L_x_102) ;  /* 0x0000006000017945 */ /* 0x000fe80003800000 */
[----:B------:R0:W-:Y:S01]  /*b7c0*/  @!P4 STG.E.U8 desc[UR56][R12.64+0x21], R163 ;  /* 0x000021a30c00c986 */ /* 0x0001e2000c101138 */
[----:B------:R-:W-:Y:S05]  /*b7d0*/  @P5 BRA `(.L_x_103) ;  /* 0x00000000000c5947 */ /* 0x000fea0003800000 */
[----:B------:R-:W4:Y:S02]  /*b7e0*/  LDG.E.U8 R202, desc[UR56][R204.64+0x28] ;  /* 0x00002838ccca7981 */ /* 0x000f24000c1e1100 */
[----:B----4-:R-:W-:-:S05]  /*b7f0*/  PRMT R5, R202, 0x8880, RZ ;  /* 0x00008880ca057816 */ /* 0x010fca00000000ff */
[----:B------:R-:W-:-:S07]  /*b800*/  IMAD R210, R5, R200, RZ ;  /* 0x000000c805d27224 */ /* 0x000fce00078e02ff */
.L_x_103:
[----:B------:R-:W-:Y:S05]  /*b810*/  BSYNC B1 ;  /* 0x0000000000017941 */ /* 0x000fea0003800000 */
.L_x_102:
        /* <DEDUP_REMOVED lines=9> */
.L_x_105:
[----:B------:R-:W-:Y:S05]  /*b8b0*/  BSYNC B1 ;  /* 0x0000000000017941 */ /* 0x000fea0003800000 */
.L_x_104:
[----:B------:R-:W-:Y:S01]  /*b8c0*/  @!P4 IMAD R165, R165, R201, R210 ;  /* 0x000000c9a5a5c224 */ /* 0x000fe200078e02d2 */
[----:B------:R-:W-:Y:S04]  /*b8d0*/  BSSY B1, `(.L_x_106) ;  /* 0x0000006000017945 */ /* 0x000fe80003800000 */
[----:B------:R0:W-:Y:S01]  /*b8e0*/  @!P4 STG.E.U8 desc[UR56][R14.64+0x29], R165 ;  /* 0x000029a50e00c986 */ /* 0x0001e2000c101138 */
[----:B------:R-:W-:Y:S05]  /*b8f0*/  @P5 BRA `(.L_x_107) ;  /* 0x00000000000c5947 */ /* 0x000fea0003800000 */
[----:B------:R-:W4:Y:S02]  /*b900*/  LDG.E.U8 R202, desc[UR56][R192.64+0x28] ;  /* 0x00002838c0ca7981 */ /* 0x000f24000c1e1100 */
[----:B----4-:R-:W-:-:S05]  /*b910*/  PRMT R5, R202, 0x8880, RZ ;  /* 0x00008880ca057816 */ /* 0x010fca00000000ff */
[----:B------:R-:W-:-:S07]  /*b920*/  IMAD R210, R5, R200, RZ ;  /* 0x000000c805d27224 */ /* 0x000fce00078e02ff */
.L_x_107:
[----:B------:R-:W-:Y:S05]  /*b930*/  BSYNC B1 ;  /* 0x0000000000017941 */ /* 0x000fea0003800000 */
.L_x_106:
        /* <DEDUP_REMOVED lines=9> */
.L_x_109:
[----:B------:R-:W-:Y:S05]  /*b9d0*/  BSYNC B1 ;  /* 0x0000000000017941 */ /* 0x000fea0003800000 */
.L_x_108:
[----:B------:R-:W-:Y:S01]  /*b9e0*/  @!P4 IMAD R167, R167, R201, R210 ;  /* 0x000000c9a7a7c224 */ /* 0x000fe200078e02d2 */
[----:B------:R-:W-:Y:S04]  /*b9f0*/  BSSY B1, `(.L_x_110) ;  /* 0x0000006000017945 */ /* 0x000fe80003800000 */
[----:B------:R0:W-:Y:S01]  /*ba00*/  @!P4 STG.E.U8 desc[UR56][R12.64+0x29], R167 ;  /* 0x000029a70c00c986 */ /* 0x0001e2000c101138 */
[----:B------:R-:W-:Y:S05]  /*ba10*/  @P5 BRA `(.L_x_111) ;  /* 0x00000000000c5947 */ /* 0x000fea0003800000 */
[----:B------:R-:W4:Y:S02]  /*ba20*/  LDG.E.U8 R202, desc[UR56][R196.64+0x20] ;  /* 0x00002038c4ca7981 */ /* 0x000f24000c1e1100 */
[----:B----4-:R-:W-:-:S05]  /*ba30*/  PRMT R5, R202, 0x8880, RZ ;  /* 0x00008880ca057816 */ /* 0x010fca00000000ff */
[----:B------:R-:W-:-:S07]  /*ba40*/  IMAD R210, R5, R200, RZ ;  /* 0x000000c805d27224 */ /* 0x000fce00078e02ff */
.L_x_111:
[----:B------:R-:W-:Y:S05]  /*ba50*/  BSYNC B1 ;  /* 0x0000000000017941 */ /* 0x000fea0003800000 */
.L_x_110:
        /* <DEDUP_REMOVED lines=9> */
.L_x_113:
[----:B------:R-:W-:Y:S05]  /*baf0*/  BSYNC B1 ;  /* 0x0000000000017941 */ /* 0x000fea0003800000 */
.L_x_112:
[----:B------:R-:W-:Y:S01]  /*bb00*/  @!P4 IMAD R153, R153, R201, R210 ;  /* 0x000000c99999c224 */ /* 0x000fe200078e02d2 */
[----:B------:R-:W-:Y:S04]  /*bb10*/  BSSY B1, `(.L_x_114) ;  /* 0x0000006000017945 */ /* 0x000fe80003800000 */
[----:B------:R0:W-:Y:S01]  /*bb20*/  @!P4 STG.E.U8 desc[UR56][R10.64+0x21], R153 ;  /* 0x000021990a00c986 */ /* 0x0001e2000c101138 */
[----:B------:R-:W-:Y:S05]  /*bb30*/  @P5 BRA `(.L_x_115) ;  /* 0x00000000000c5947 */ /* 0x000fea0003800000 */
[----:B------:R-:W4:Y:S02]  /*bb40*/  LDG.E.U8 R202, desc[UR56][R6.64+0x20] ;  /* 0x0000203806ca7981 */ /* 0x000f24000c1e1100 */
[----:B----4-:R-:W-:-:S05]  /*bb50*/  PRMT R5, R202, 0x8880, RZ ;  /* 0x00008880ca057816 */ /* 0x010fca00000000ff */
[----:B------:R-:W-:-:S07]  /*bb60*/  IMAD R210, R5, R200, RZ ;  /* 0x000000c805d27224 */ /* 0x000fce00078e02ff */
.L_x_115:
[----:B------:R-:W-:Y:S05]  /*bb70*/  BSYNC B1 ;  /* 0x0000000000017941 */ /* 0x000fea0003800000 */
.L_x_114:
        /* <DEDUP_REMOVED lines=9> */
.L_x_117:
[----:B------:R-:W-:Y:S05]  /*bc10*/  BSYNC B1 ;  /* 0x0000000000017941 */ /* 0x000fea0003800000 */
.L_x_116:
[----:B------:R-:W-:Y:S01]  /*bc20*/  @!P4 IMAD R155, R155, R201, R210 ;  /* 0x000000c99b9bc224 */ /* 0x000fe200078e02d2 */
[----:B------:R-:W-:Y:S04]  /*bc30*/  BSSY B1, `(.L_x_118) ;  /* 0x0000006000017945 */ /* 0x000fe80003800000 */
[----:B------:R0:W-:Y:S01]  /*bc40*/  @!P4 STG.E.U8 desc[UR56][R8.64+0x21], R155 ;  /* 0x0000219b0800c986 */ /* 0x0001e2000c101138 */
[----:B------:R-:W-:Y:S05]  /*bc50*/  @P5 BRA `(.L_x_119) ;  /* 0x00000000000c5947 */ /* 0x000fea0003800000 */
[----:B------:R-:W4:Y:S02]  /*bc60*/  LDG.E.U8 R202, desc[UR56][R196.64+0x28] ;  /* 0x00002838c4ca7981 */ /* 0x000f24000c1e1100 */
[----:B----4-:R-:W-:-:S05]  /*bc70*/  PRMT R5, R202, 0x8880, RZ ;  /* 0x00008880ca057816 */ /* 0x010fca00000000ff */
[----:B------:R-:W-:-:S07]  /*bc80*/  IMAD R210, R5, R200, RZ ;  /* 0x000000c805d27224 */ /* 0x000fce00078e02ff */
.L_x_119:
[----:B------:R-:W-:Y:S05]  /*bc90*/  BSYNC B1 ;  /* 0x0000000000017941 */ /* 0x000fea0003800000 */
.L_x_118:
        /* <DEDUP_REMOVED lines=9> */
.L_x_121:
[----:B------:R-:W-:Y:S05]  /*bd30*/  BSYNC B1 ;  /* 0x0000000000017941 */ /* 0x000fea0003800000 */
.L_x_120:
[----:B------:R-:W-:Y:S01]  /*bd40*/  @!P4 IMAD R157, R157, R201, R210 ;  /* 0x000000c99d9dc224 */ /* 0x000fe200078e02d2 */
[----:B------:R-:W-:Y:S04]  /*bd50*/  BSSY B1, `(.L_x_122) ;  /* 0x0000006000017945 */ /* 0x000fe80003800000 */
[----:B------:R0:W-:Y:S01]  /*bd60*/  @!P4 STG.E.U8 desc[UR56][R10.64+0x29], R157 ;  /* 0x0000299d0a00c986 */ /* 0x0001e2000c101138 */
[----:B------:R-:W-:Y:S05]  /*bd70*/  @P5 BRA `(.L_x_123) ;  /* 0x00000000000c5947 */ /* 0x000fea0003800000 */
[----:B------:R-:W4:Y:S02]  /*bd80*/  LDG.E.U8 R202, desc[UR56][R6.64+0x28] ;  /* 0x0000283806ca7981 */ /* 0x000f24000c1e1100 */
[----:B----4-:R-:W-:-:S05]  /*bd90*/  PRMT R5, R202, 0x8880, RZ ;  /* 0x00008880ca057816 */ /* 0x010fca00000000ff */
[----:B------:R-:W-:-:S07]  /*bda0*/  IMAD R210, R5, R200, RZ ;  /* 0x000000c805d27224 */ /* 0x000fce00078e02ff */
.L_x_123:
[----:B------:R-:W-:Y:S05]  /*bdb0*/  BSYNC B1 ;  /* 0x0000000000017941 */ /* 0x000fea0003800000 */
.L_x_122:
        /* <DEDUP_REMOVED lines=9> */
.L_x_125:
[----:B------:R-:W-:Y:S05]  /*be50*/  BSYNC B1 ;  /* 0x0000000000017941 */ /* 0x000fea0003800000 */
.L_x_124:
[----:B------:R-:W-:Y:S01]  /*be60*/  @!P4 IMAD R159, R159, R201, R210 ;  /* 0x000000c99f9fc224 */ /* 0x000fe200078e02d2 */
[----:B------:R-:W-:Y:S04]  /*be70*/  BSSY B1, `(.L_x_126) ;  /* 0x0000006000017945 */ /* 0x000fe80003800000 */
[----:B------:R0:W-:Y:S01]  /*be80*/  @!P4 STG.E.U8 desc[UR56][R8.64+0x29], R159 ;  /* 0x0000299f0800c986 */ /* 0x0001e2000c101138 */
[----:B------:R-:W-:Y:S05]  /*be90*/  @P5 BRA `(.L_x_127) ;  /* 0x00000000000c5947 */ /* 0x000fea0003800000 */
[----:B------:R-:W4:Y:S02]  /*bea0*/  LDG.E.U8 R202, desc[UR56][R204.64+0x30] ;  /* 0x00003038ccca7981 */ /* 0x000f24000c1e1100 */
[----:B----4-:R-:W-:-:S05]  /*beb0*/  PRMT R5, R202, 0x8880, RZ ;  /* 0x00008880ca057816 */ /* 0x010fca00000000ff */
[----:B------:R-:W-:-:S07]  /*bec0*/  IMAD R210, R5, R200, RZ ;  /* 0x000000c805d27224 */ /* 0x000fce00078e02ff */
.L_x_127:
[----:B------:R-:W-:Y:S05]  /*bed0*/  BSYNC B1 ;  /* 0x0000000000017941 */ /* 0x000fea0003800000 */
.L_x_126:
        /* <DEDUP_REMOVED lines=9> */
.L_x_129:
[----:B------:R-:W-:Y:S05]  /*bf70*/  BSYNC B1 ;  /* 0x0000000000017941 */ /* 0x000fea0003800000 */
.L_x_128:
[----:B------:R-:W-:Y:S01]  /*bf80*/  @!P4 IMAD R145, R145, R201, R210 ;  /* 0x000000c99191c224 */ /* 0x000fe200078e02d2 */
[----:B------:R-:W-:Y:S04]  /*bf90*/  BSSY B1, `(.L_x_130) ;  /* 0x0000006000017945 */ /* 0x000fe80003800000 */
[----:B------:R0:W-:Y:S01]  /*bfa0*/  @!P4 STG.E.U8 desc[UR56][R14.64+0x31], R145 ;  /* 0x000031910e00c986 */ /* 0x0001e2000c101138 */
[----:B------:R-:W-:Y:S05]  /*bfb0*/  @P5 BRA `(.L_x_131) ;  /* 0x00000000000c5947 */ /* 0x000fea0003800000 */
[----:B------:R-:W4:Y:S02]  /*bfc0*/  LDG.E.U8 R202, desc[UR56][R192.64+0x30] ;  /* 0x00003038c0ca7981 */ /* 0x000f24000c1e1100 */
[----:B----4-:R-:W-:-:S05]  /*bfd0*/  PRMT R5, R202, 0x8880, RZ ;  /* 0x00008880ca057816 */ /* 0x010fca00000000ff */
[----:B------:R-:W-:-:S07]  /*bfe0*/  IMAD R210, R5, R200, RZ ;  /* 0x000000c805d27224 */ /* 0x000fce00078e02ff */
.L_x_131:
[----:B------:R-:W-:Y:S05]  /*bff0*/  BSYNC B1 ;  /* 0x0000000000017941 */ /* 0x000fea0003800000 */
.L_x_130:
        /* <DEDUP_REMOVED lines=9> */
.L_x_133:
[----:B------:R-:W-:Y:S05]  /*c090*/  BSYNC B1 ;  /* 0x0000000000017941 */ /* 0x000fea0003800000 */
.L_x_132:
[----:B------:R-:W-:Y:S01]  /*c0a0*/  @!P4 IMAD R147, R147, R201, R210 ;  /* 0x000000c99393c224 */ /* 0x000fe200078e02d2 */
[----:B------:R-:W-:Y:S04]  /*c0b0*/  BSSY B1, `(.L_x_134) ;  /* 0x0000006000017945 */ /* 0x000fe80003800000 */
[----:B------:R0:W-:Y:S01]  /*c0c0*/  @!P4 STG.E.U8 desc[UR56][R12.64+0x31], R147 ;  /* 0x000031930c00c986 */ /* 0x0001e2000c101138 */
[----:B------:R-:W-:Y:S05]  /*c0d0*/  @P5 BRA `(.L_x_135) ;  /* 0x00000000000c5947 */ /* 0x000fea0003800000 */
[----:B------:R-:W4:Y:S02]  /*c0e0*/  LDG.E.U8 R202, desc[UR56][R204.64+0x38] ;  /* 0x00003838ccca7981 */ /* 0x000f24000c1e1100 */
[----:B----4-:R-:W-:-:S05]  /*c0f0*/  PRMT R5, R202, 0x8880, RZ ;  /* 0x00008880ca057816 */ /* 0x010fca00000000ff */
[----:B------:R-:W-:-:S07]  /*c100*/  IMAD R210, R5, R200, RZ ;  /* 0x000000c805d27224 */ /* 0x000fce00078e02ff */
.L_x_135:
[----:B------:R-:W-:Y:S05]  /*c110*/  BSYNC B1 ;  /* 0x0000000000017941 */ /* 0x000fea0003800000 */
.L_x_134:
        /* <DEDUP_REMOVED lines=9> */
.L_x_137:
[----:B------:R-:W-:Y:S05]  /*c1b0*/  BSYNC B1 ;  /* 0x0000000000017941 */ /* 0x000fea0003800000 */
.L_x_136:
[----:B------:R-:W-:Y:S01]  /*c1c0*/  @!P4 IMAD R149, R149, R201, R210 ;  /* 0x000000c99595c224 */ /* 0x000fe200078e02d2 */
[----:B------:R-:W-:Y:S04]  /*c1d0*/  BSSY B1, `(.L_x_138) ;  /* 0x0000006000017945 */ /* 0x000fe80003800000 */
[----:B------:R0:W-:Y:S01]  /*c1e0*/  @!P4 STG.E.U8 desc[UR56][R14.64+0x39], R149 ;  /* 0x000039950e00c986 */ /* 0x0001e2000c101138 */
[----:B------:R-:W-:Y:S05]  /*c1f0*/  @P5 BRA `(.L_x_139) ;  /* 0x00000000000c5947 */ /* 0x000fea0003800000 */
[----:B------:R-:W4:Y:S02]  /*c200*/  LDG.E.U8 R202, desc[UR56][R192.64+0x38] ;  /* 0x00003838c0ca7981 */ /* 0x000f24000c1e1100 */
[----:B----4-:R-:W-:-:S05]  /*c210*/  PRMT R5, R202, 0x8880, RZ ;  /* 0x00008880ca057816 */ /* 0x010fca00000000ff */
[----:B------:R-:W-:-:S07]  /*c220*/  IMAD R210, R5, R200, RZ ;  /* 0x000000c805d27224 */ /* 0x000fce00078e02ff */
.L_x_139:
[----:B------:R-:W-:Y:S05]  /*c230*/  BSYNC B1 ;  /* 0x0000000000017941 */ /* 0x000fea0003800000 */
.L_x_138:
        /* <DEDUP_REMOVED lines=9> */
.L_x_141:
[----:B------:R-:W-:Y:S05]  /*c2d0*/  BSYNC B1 ;  /* 0x0000000000017941 */ /* 0x000fea0003800000 */
.L_x_140:
[----:B------:R-:W-:Y:S01]  /*c2e0*/  @!P4 IMAD R151, R151, R201, R210 ;  /* 0x000000c99797c224 */ /* 0x000fe200078e02d2 */
[----:B------:R-:W-:Y:S04]  /*c2f0*/  BSSY B1, `(.L_x_142) ;  /* 0x0000006000017945 */ /* 0x000fe80003800000 */
[----:B------:R0:W-:Y:S01]  /*c300*/  @!P4 STG.E.U8 desc[UR56][R12.64+0x39], R151 ;  /* 0x000039970c00c986 */ /* 0x0001e2000c101138 */
[----:B------:R-:W-:Y:S05]  /*c310*/  @P5 BRA `(.L_x_143) ;  /* 0x00000000000c5947 */ /* 0x000fea0003800000 */
[----:B------:R-:W4:Y:S02]  /*c320*/  LDG.E.U8 R202, desc[UR56][R196.64+0x30] ;  /* 0x00003038c4ca7981 */ /* 0x000f24000c1e1100 */
[----:B----4-:R-:W-:-:S05]  /*c330*/  PRMT R5, R202, 0x8880, RZ ;  /* 0x00008880ca057816 */ /* 0x010fca00000000ff */
[----:B------:R-:W-:-:S07]  /*c340*/  IMAD R210, R5, R200, RZ ;  /* 0x000000c805d27224 */ /* 0x000fce00078e02ff */
.L_x_143:
[----:B------:R-:W-:Y:S05]  /*c350*/  BSYNC B1 ;  /* 0x0000000000017941 */ /* 0x000fea0003800000 */
.L_x_142:
        /* <DEDUP_REMOVED lines=9> */
.L_x_145:
[----:B------:R-:W-:Y:S05]  /*c3f0*/  BSYNC B1 ;  /* 0x0000000000017941 */ /* 0x000fea0003800000 */
.L_x_144:
[----:B------:R-:W-:Y:S01]  /*c400*/  @!P4 IMAD R137, R137, R201, R210 ;  /* 0x000000c98989c224 */ /* 0x000fe200078e02d2 */
[----:B------:R-:W-:Y:S04]  /*c410*/  BSSY B1, `(.L_x_146) ;  /* 0x0000006000017945 */ /* 0x000fe80003800000 */
[----:B------:R0:W-:Y:S01]  /*c420*/  @!P4 STG.E.U8 desc[UR56][R10.64+0x31], R137 ;  /* 0x000031890a00c986 */ /* 0x0001e2000c101138 */
[----:B------:R-:W-:Y:S05]  /*c430*/  @P5 BRA `(.L_x_147) ;  /* 0x00000000000c5947 */ /* 0x000fea0003800000 */
[----:B------:R-:W4:Y:S02]  /*c440*/  LDG.E.U8 R202, desc[UR56][R6.64+0x30] ;  /* 0x0000303806ca7981 */ /* 0x000f24000c1e1100 */
[----:B----4-:R-:W-:-:S05]  /*c450*/  PRMT R5, R202, 0x8880, RZ ;  /* 0x00008880ca057816 */ /* 0x010fca00000000ff */
[----:B------:R-:W-:-:S07]  /*c460*/  IMAD R210, R5, R200, RZ ;  /* 0x000000c805d27224 */ /* 0x000fce00078e02ff */
.L_x_147:
[----:B------:R-:W-:Y:S05]  /*c470*/  BSYNC B1 ;  /* 0x0000000000017941 */ /* 0x000fea0003800000 */
.L_x_146:
        /* <DEDUP_REMOVED lines=9> */
.L_x_149:
[----:B------:R-:W-:Y:S05]  /*c510*/  BSYNC B1 ;  /* 0x0000000000017941 */ /* 0x000fea0003800000 */
.L_x_148:
[----:B------:R-:W-:Y:S01]  /*c520*/  @!P4 IMAD R139, R139, R201, R210 ;  /* 0x000000c98b8bc224 */ /* 0x000fe200078e02d2 */
[----:B------:R-:W-:Y:S04]  /*c530*/  BSSY B1, `(.L_x_150) ;  /* 0x0000006000017945 */ /* 0x000fe80003800000 */
[----:B------:R0:W-:Y:S01]  /*c540*/  @!P4 STG.E.U8 desc[UR56][R8.64+0x31], R139 ;  /* 0x0000318b0800c986 */ /* 0x0001e2000c101138 */
[----:B------:R-:W-:Y:S05]  /*c550*/  @P5 BRA `(.L_x_151) ;  /* 0x00000000000c5947 */ /* 0x000fea0003800000 */
[----:B------:R-:W4:Y:S02]  /*c560*/  LDG.E.U8 R202, desc[UR56][R196.64+0x38] ;  /* 0x00003838c4ca7981 */ /* 0x000f24000c1e1100 */
[----:B----4-:R-:W-:-:S05]  /*c570*/  PRMT R5, R202, 0x8880, RZ ;  /* 0x00008880ca057816 */ /* 0x010fca00000000ff */
[----:B------:R-:W-:-:S07]  /*c580*/  IMAD R210, R5, R200, RZ ;  /* 0x000000c805d27224 */ /* 0x000fce00078e02ff */
.L_x_151:
[----:B------:R-:W-:Y:S05]  /*c590*/  BSYNC B1 ;  /* 0x0000000000017941 */ /* 0x000fea0003800000 */
.L_x_150:
        /* <DEDUP_REMOVED lines=9> */
.L_x_153:
[----:B------:R-:W-:Y:S05]  /*c630*/  BSYNC B1 ;  /* 0x0000000000017941 */ /* 0x000fea0003800000 */
.L_x_152:
[----:B------:R-:W-:Y:S01]  /*c640*/  @!P4 IMAD R141, R141, R201, R210 ;  /* 0x000000c98d8dc224 */ /* 0x000fe200078e02d2 */
[----:B------:R-:W-:Y:S04]  /*c650*/  BSSY B1, `(.L_x_154) ;  /* 0x0000006000017945 */ /* 0x000fe80003800000 */
[----:B------:R0:W-:Y:S01]  /*c660*/  @!P4 STG.E.U8 desc[UR56][R10.64+0x39], R141 ;  /* 0x0000398d0a00c986 */ /* 0x0001e2000c101138 */
[----:B------:R-:W-:Y:S05]  /*c670*/  @P5 BRA `(.L_x_155) ;  /* 0x00000000000c5947 */ /* 0x000fea0003800000 */
[----:B------:R-:W4:Y:S02]  /*c680*/  LDG.E.U8 R202, desc[UR56][R6.64+0x38] ;  /* 0x0000383806ca7981 */ /* 0x000f24000c1e1100 */
[----:B----4-:R-:W-:-:S05]  /*c690*/  PRMT R5, R202, 0x8880, RZ ;  /* 0x00008880ca057816 */ /* 0x010fca00000000ff */
[----:B------:R-:W-:-:S07]  /*c6a0*/  IMAD R210, R5, R200, RZ ;  /* 0x000000c805d27224 */ /* 0x000fce00078e02ff */
.L_x_155:
[----:B------:R-:W-:Y:S05]  /*c6b0*/  BSYNC B1 ;  /* 0x0000000000017941 */ /* 0x000fea0003800000 */
.L_x_154:
        /* <DEDUP_REMOVED lines=9> */
.L_x_157:
[----:B------:R-:W-:Y:S05]  /*c750*/  BSYNC B1 ;  /* 0x0000000000017941 */ /* 0x000fea0003800000 */
.L_x_156:
[----:B------:R-:W-:Y:S01]  /*c760*/  @!P4 IMAD R143, R143, R201, R210 ;  /* 0x000000c98f8fc224 */ /* 0x000fe200078e02d2 */
[----:B------:R-:W-:Y:S04]  /*c770*/  BSSY B1, `(.L_x_158) ;  /* 0x0000006000017945 */ /* 0x000fe80003800000 */
[----:B------:R0:W-:Y:S01]  /*c780*/  @!P4 STG.E.U8 desc[UR56][R8.64+0x39], R143 ;  /* 0x0000398f0800c986 */ /* 0x0001e2000c101138 */
[----:B------:R-:W-:Y:S05]  /*c790*/  @P5 BRA `(.L_x_159) ;  /* 0x00000000000c5947 */ /* 0x000fea0003800000 */
[----:B------:R-:W4:Y:S02]  /*c7a0*/  LDG.E.U8 R202, desc[UR56][R204.64+0x40] ;  /* 0x00004038ccca7981 */ /* 0x000f24000c1e1100 */
[----:B----4-:R-:W-:-:S05]  /*c7b0*/  PRMT R5, R202, 0x8880, RZ ;  /* 0x00008880ca057816 */ /* 0x010fca00000000ff */
[----:B------:R-:W-:-:S07]  /*c7c0*/  IMAD R210, R5, R200, RZ ;  /* 0x000000c805d27224 */ /* 0x000fce00078e02ff */
.L_x_159:
[----:B------:R-:W-:Y:S05]  /*c7d0*/  BSYNC B1 ;  /* 0x0000000000017941 */ /* 0x000fea0003800000 */
.L_x_158:
        /* <DEDUP_REMOVED lines=9> */
.L_x_161:
[----:B------:R-:W-:Y:S05]  /*c870*/  BSYNC B1 ;  /* 0x0000000000017941 */ /* 0x000fea0003800000 */
.L_x_160:
[----:B------:R-:W-:Y:S01]  /*c880*/  @!P4 IMAD R129, R129, R201, R210 ;  /* 0x000000c98181c224 */ /* 0x000fe200078e02d2 */
[----:B------:R-:W-:Y:S04]  /*c890*/  BSSY B1, `(.L_x_162) ;  /* 0x0000006000017945 */ /* 0x000fe80003800000 */
[----:B------:R0:W-:Y:S01]  /*c8a0*/  @!P4 STG.E.U8 desc[UR56][R14.64+0x41], R129 ;  /* 0x000041810e00c986 */ /* 0x0001e2000c101138 */
[----:B------:R-:W-:Y:S05]  /*c8b0*/  @P5 BRA `(.L_x_163) ;  /* 0x00000000000c5947 */ /* 0x000fea0003800000 */
[----:B------:R-:W4:Y:S02]  /*c8c0*/  LDG.E.U8 R202, desc[UR56][R192.64+0x40] ;  /* 0x00004038c0ca7981 */ /* 0x000f24000c1e1100 */
[----:B----4-:R-:W-:-:S05]  /*c8d0*/  PRMT R5, R202, 0x8880, RZ ;  /* 0x00008880ca057816 */ /* 0x010fca00000000ff */
[----:B------:R-:W-:-:S07]  /*c8e0*/  IMAD R210, R5, R200, RZ ;  /* 0x000000c805d27224 */ /* 0x000fce00078e02ff */
.L_x_163:
[----:B------:R-:W-:Y:S05]  /*c8f0*/  BSYNC B1 ;  /* 0x0000000000017941 */ /* 0x000fea0003800000 */
.L_x_162:
        /* <DEDUP_REMOVED lines=9> */
.L_x_165:
[----:B------:R-:W-:Y:S05]  /*c990*/  BSYNC B1 ;  /* 0x0000000000017941 */ /* 0x000fea0003800000 */
.L_x_164:
[----:B------:R-:W-:Y:S01]  /*c9a0*/  @!P4 IMAD R131, R131, R201, R210 ;  /* 0x000000c98383c224 */ /* 0x000fe200078e02d2 */
[----:B------:R-:W-:Y:S04]  /*c9b0*/  BSSY B1, `(.L_x_166) ;  /* 0x0000006000017945 */ /* 0x000fe80003800000 */
[----:B------:R0:W-:Y:S01]  /*c9c0*/  @!P4 STG.E.U8 desc[UR56][R12.64+0x41], R131 ;  /* 0x000041830c00c986 */ /* 0x0001e2000c101138 */
[----:B------:R-:W-:Y:S05]  /*c9d0*/  @P5 BRA `(.L_x_167) ;  /* 0x00000000000c5947 */ /* 0x000fea0003800000 */
[----:B------:R-:W4:Y:S02]  /*c9e0*/  LDG.E.U8 R202, desc[UR56][R204.64+0x48] ;  /* 0x00004838ccca7981 */ /* 0x000f24000c1e1100 */
[----:B----4-:R-:W-:-:S05]  /*c9f0*/  PRMT R5, R202, 0x8880, RZ ;  /* 0x00008880ca057816 */ /* 0x010fca00000000ff */
[----:B------:R-:W-:-:S07]  /*ca00*/  IMAD R210, R5, R200, RZ ;  /* 0x000000c805d27224 */ /* 0x000fce00078e02ff */
.L_x_167:
[----:B------:R-:W-:Y:S05]  /*ca10*/  BSYNC B1 ;  /* 0x0000000000017941 */ /* 0x000fea0003800000 */
.L_x_166:
        /* <DEDUP_REMOVED lines=9> */
.L_x_169:
[----:B------:R-:W-:Y:S05]  /*cab0*/  BSYNC B1 ;  /* 0x0000000000017941 */ /* 0x000fea0003800000 */
.L_x_168:
[----:B------:R-:W-:Y:S01]  /*cac0*/  @!P4 IMAD R133, R133, R201, R210 ;  /* 0x000000c98585c224 */ /* 0x000fe200078e02d2 */
[----:B------:R-:W-:Y:S04]  /*cad0*/  BSSY B1, `(.L_x_170) ;  /* 0x0000006000017945 */ /* 0x000fe80003800000 */
[----:B------:R0:W-:Y:S01]  /*cae0*/  @!P4 STG.E.U8 desc[UR56][R14.64+0x49], R133 ;  /* 0x000049850e00c986 */ /* 0x0001e2000c101138 */
[----:B------:R-:W-:Y:S05]  /*caf0*/  @P5 BRA `(.L_x_171) ;  /* 0x00000000000c5947 */ /* 0x000fea0003800000 */
[----:B------:R-:W4:Y:S02]  /*cb00*/  LDG.E.U8 R202, desc[UR56][R192.64+0x48] ;  /* 0x00004838c0ca7981 */ /* 0x000f24000c1e1100 */
[----:B----4-:R-:W-:-:S05]  /*cb10*/  PRMT R5, R202, 0x8880, RZ ;  /* 0x00008880ca057816 */ /* 0x010fca00000000ff */
[----:B------:R-:W-:-:S07]  /*cb20*/  IMAD R210, R5, R200, RZ ;  /* 0x000000c805d27224 */ /* 0x000fce00078e02ff */
.L_x_171:
[----:B------:R-:W-:Y:S05]  /*cb30*/  BSYNC B1 ;  /* 0x0000000000017941 */ /* 0x000fea0003800000 */
.L_x_170:
        /* <DEDUP_REMOVED lines=9> */
.L_x_173:
[----:B------:R-:W-:Y:S05]  /*cbd0*/  BSYNC B1 ;  /* 0x0000000000017941 */ /* 0x000fea0003800000 */
.L_x_172:
[----:B------:R-:W-:Y:S01]  /*cbe0*/  @!P4 IMAD R135, R135, R201, R210 ;  /* 0x000000c98787c224 */ /* 0x000fe200078e02d2 */
[----:B------:R-:W-:Y:S04]  /*cbf0*/  BSSY B1, `(.L_x_174) ;  /* 0x0000006000017945 */ /* 0x000fe80003800000 */
[----:B------:R0:W-:Y:S01]  /*cc00*/  @!P4 STG.E.U8 desc[UR56][R12.64+0x49], R135 ;  /* 0x000049870c00c986 */ /* 0x0001e2000c101138 */
[----:B------:R-:W-:Y:S05]  /*cc10*/  @P5 BRA `(.L_x_175) ;  /* 0x00000000000c5947 */ /* 0x000fea0003800000 */
[----:B------:R-:W4:Y:S02]  /*cc20*/  LDG.E.U8 R202, desc[UR56][R196.64+0x40] ;  /* 0x00004038c4ca7981 */ /* 0x000f24000c1e1100 */
[----:B----4-:R-:W-:-:S05]  /*cc30*/  PRMT R5, R202, 0x8880, RZ ;  /* 0x00008880ca057816 */ /* 0x010fca00000000ff */
[----:B------:R-:W-:-:S07]  /*cc40*/  IMAD R210, R5, R200, RZ ;  /* 0x000000c805d27224 */ /* 0x000fce00078e02ff */
.L_x_175:
[----:B------:R-:W-:Y:S05]  /*cc50*/  BSYNC B1 ;  /* 0x0000000000017941 */ /* 0x000fea0003800000 */
.L_x_174:
        /* <DEDUP_REMOVED lines=9> */
.L_x_177:
[----:B------:R-:W-:Y:S05]  /*ccf0*/  BSYNC B1 ;  /* 0x0000000000017941 */ /* 0x000fea0003800000 */
.L_x_176:
[----:B------:R-:W-:Y:S01]  /*cd00*/  @!P4 IMAD R121, R121, R201, R210 ;  /* 0x000000c97979c224 */ /* 0x000fe200078e02d2 */
[----:B------:R-:W-:Y:S04]  /*cd10*/  BSSY B1, `(.L_x_178) ;  /* 0x0000006000017945 */ /* 0x000fe80003800000 */
[----:B------:R0:W-:Y:S01]  /*cd20*/  @!P4 STG.E.U8 desc[UR56][R10.64+0x41], R121 ;  /* 0x000041790a00c986 */ /* 0x0001e2000c101138 */
[----:B------:R-:W-:Y:S05]  /*cd30*/  @P5 BRA `(.L_x_179) ;  /* 0x00000000000c5947 */ /* 0x000fea0003800000 */
[----:B------:R-:W4:Y:S02]  /*cd40*/  LDG.E.U8 R202, desc[UR56][R6.64+0x40] ;  /* 0x0000403806ca7981 */ /* 0x000f24000c1e1100 */
[----:B----4-:R-:W-:-:S05]  /*cd50*/  PRMT R5, R202, 0x8880, RZ ;  /* 0x00008880ca057816 */ /* 0x010fca00000000ff */
[----:B------:R-:W-:-:S07]  /*cd60*/  IMAD R210, R5, R200, RZ ;  /* 0x000000c805d27224 */ /* 0x000fce00078e02ff */
.L_x_179:
[----:B------:R-:W-:Y:S05]  /*cd70*/  BSYNC B1 ;  /* 0x0000000000017941 */ /* 0x000fea0003800000 */
.L_x_178:
        /* <DEDUP_REMOVED lines=9> */
.L_x_181:
[----:B------:R-:W-:Y:S05]  /*ce10*/  BSYNC B1 ;  /* 0x0000000000017941 */ /* 0x000fea0003800000 */
.L_x_180:
[----:B------:R-:W-:Y:S01]  /*ce20*/  @!P4 IMAD R123, R123, R201, R210 ;  /* 0x000000c97b7bc224 */ /* 0x000fe200078e02d2 */
[----:B------:R-:W-:Y:S04]  /*ce30*/  BSSY B1, `(.L_x_182) ;  /* 0x0000006000017945 */ /* 0x000fe80003800000 */
[----:B------:R0:W-:Y:S01]  /*ce40*/  @!P4 STG.E.U8 desc[UR56][R8.64+0x41], R123 ;  /* 0x0000417b0800c986 */ /* 0x0001e2000c101138 */
[----:B------:R-:W-:Y:S05]  /*ce50*/  @P5 BRA `(.L_x_183) ;  /* 0x00000000000c5947 */ /* 0x000fea0003800000 */
[----:B------:R-:W4:Y:S02]  /*ce60*/  LDG.E.U8 R202, desc[UR56][R196.64+0x48] ;  /* 0x00004838c4ca7981 */ /* 0x000f24000c1e1100 */
[----:B----4-:R-:W-:-:S05]  /*ce70*/  PRMT R5, R202, 0x8880, RZ ;  /* 0x00008880ca057816 */ /* 0x010fca00000000ff */
[----:B------:R-:W-:-:S07]  /*ce80*/  IMAD R210, R5, R200, RZ ;  /* 0x000000c805d27224 */ /* 0x000fce00078e02ff */
.L_x_183:
[----:B------:R-:W-:Y:S05]  /*ce90*/  BSYNC B1 ;  /* 0x0000000000017941 */ /* 0x000fea0003800000 */
.L_x_182:
        /* <DEDUP_REMOVED lines=9> */
.L_x_185:
[----:B------:R-:W-:Y:S05]  /*cf30*/  BSYNC B1 ;  /* 0x0000000000017941 */ /* 0x000fea0003800000 */
.L_x_184:
[----:B------:R-:W-:Y:S01]  /*cf40*/  @!P4 IMAD R125, R125, R201, R210 ;  /* 0x000000c97d7dc224 */ /* 0x000fe200078e02d2 */
[----:B------:R-:W-:Y:S04]  /*cf50*/  BSSY B1, `(.L_x_186) ;  /* 0x0000006000017945 */ /* 0x000fe80003800000 */
[----:B------:R0:W-:Y:S01]  /*cf60*/  @!P4 STG.E.U8 desc[UR56][R10.64+0x49], R125 ;  /* 0x0000497d0a00c986 */ /* 0x0001e2000c101138 */
[----:B------:R-:W-:Y:S05]  /*cf70*/  @P5 BRA `(.L_x_187) ;  /* 0x00000000000c5947 */ /* 0x000fea0003800000 */
[----:B------:R-:W4:Y:S02]  /*cf80*/  LDG.E.U8 R202, desc[UR56][R6.64+0x48] ;  /* 0x0000483806ca7981 */ /* 0x000f24000c1e1100 */
[----:B----4-:R-:W-:-:S05]  /*cf90*/  PRMT R5, R202, 0x8880, RZ ;  /* 0x00008880ca057816 */ /* 0x010fca00000000ff */
[----:B------:R-:W-:-:S07]  /*cfa0*/  IMAD R210, R5, R200, RZ ;  /* 0x000000c805d27224 */ /* 0x000fce00078e02ff */
.L_x_187:
[----:B------:R-:W-:Y:S05]  /*cfb0*/  BSYNC B1 ;  /* 0x0000000000017941 */ /* 0x000fea0003800000 */
.L_x_186:
        /* <DEDUP_REMOVED lines=9> */
.L_x_189:
[----:B------:R-:W-:Y:S05]  /*d050*/  BSYNC B1 ;  /* 0x0000000000017941 */ /* 0x000fea0003800000 */
.L_x_188:
[----:B------:R-:W-:Y:S01]  /*d060*/  @!P4 IMAD R127, R127, R201, R210 ;  /* 0x000000c97f7fc224 */ /* 0x000fe200078e02d2 */
[----:B------:R-:W-:Y:S04]  /*d070*/  BSSY B1, `(.L_x_190) ;  /* 0x0000006000017945 */ /* 0x000fe80003800000 */
[----:B------:R0:W-:Y:S01]  /*d080*/  @!P4 STG.E.U8 desc[UR56][R8.64+0x49], R127 ;  /* 0x0000497f0800c986 */ /* 0x0001e2000c101138 */
[----:B------:R-:W-:Y:S05]  /*d090*/  @P5 BRA `(.L_x_191) ;  /* 0x00000000000c5947 */ /* 0x000fea0003800000 */
[----:B------:R-:W4:Y:S02]  /*d0a0*/  LDG.E.U8 R202, desc[UR56][R204.64+0x50] ;  /* 0x00005038ccca7981 */ /* 0x000f24000c1e1100 */
[----:B----4-:R-:W-:-:S05]  /*d0b0*/  PRMT R5, R202, 0x8880, RZ ;  /* 0x00008880ca057816 */ /* 0x010fca00000000ff */
[----:B------:R-:W-:-:S07]  /*d0c0*/  IMAD R210, R5, R200, RZ ;  /* 0x000000c805d27224 */ /* 0x000fce00078e02ff */
.L_x_191:
[----:B------:R-:W-:Y:S05]  /*d0d0*/  BSYNC B1 ;  /* 0x0000000000017941 */ /* 0x000fea0003800000 */
.L_x_190:
        /* <DEDUP_REMOVED lines=9> */
.L_x_193:
[----:B------:R-:W-:Y:S05]  /*d170*/  BSYNC B1 ;  /* 0x0000000000017941 */ /* 0x000fea0003800000 */
.L_x_192:
[----:B------:R-:W-:Y:S01]  /*d180*/  @!P4 IMAD R113, R113, R201, R210 ;  /* 0x000000c97171c224 */ /* 0x000fe200078e02d2 */
[----:B------:R-:W-:Y:S04]  /*d190*/  BSSY B1, `(.L_x_194) ;  /* 0x0000006000017945 */ /* 0x000fe80003800000 */
[----:B------:R0:W-:Y:S01]  /*d1a0*/  @!P4 STG.E.U8 desc[UR56][R14.64+0x51], R113 ;  /* 0x000051710e00c986 */ /* 0x0001e2000c101138 */
[----:B------:R-:W-:Y:S05]  /*d1b0*/  @P5 BRA `(.L_x_195) ;  /* 0x00000000000c5947 */ /* 0x000fea0003800000 */
[----:B------:R-:W4:Y:S02]  /*d1c0*/  LDG.E.U8 R202, desc[UR56][R192.64+0x50] ;  /* 0x00005038c0ca7981 */ /* 0x000f24000c1e1100 */
[----:B----4-:R-:W-:-:S05]  /*d1d0*/  PRMT R5, R202, 0x8880, RZ ;  /* 0x00008880ca057816 */ /* 0x010fca00000000ff */
[----:B------:R-:W-:-:S07]  /*d1e0*/  IMAD R210, R5, R200, RZ ;  /* 0x000000c805d27224 */ /* 0x000fce00078e02ff */
.L_x_195:
[----:B------:R-:W-:Y:S05]  /*d1f0*/  BSYNC B1 ;  /* 0x0000000000017941 */ /* 0x000fea0003800000 */
.L_x_194:
        /* <DEDUP_REMOVED lines=9> */
.L_x_197:
[----:B------:R-:W-:Y:S05]  /*d290*/  BSYNC B1 ;  /* 0x0000000000017941 */ /* 0x000fea0003800000 */
.L_x_196:
[----:B------:R-:W-:Y:S01]  /*d2a0*/  @!P4 IMAD R115, R115, R201, R210 ;  /* 0x000000c97373c224 */ /* 0x000fe200078e02d2 */
[----:B------:R-:W-:Y:S04]  /*d2b0*/  BSSY B1, `(.L_x_198) ;  /* 0x0000006000017945 */ /* 0x000fe80003800000 */
[----:B------:R0:W-:Y:S01]  /*d2c0*/  @!P4 STG.E.U8 desc[UR56][R12.64+0x51], R115 ;  /* 0x000051730c00c986 */ /* 0x0001e2000c101138 */
[----:B------:R-:W-:Y:S05]  /*d2d0*/  @P5 BRA `(.L_x_199) ;  /* 0x00000000000c5947 */ /* 0x000fea0003800000 */
[----:B------:R-:W4:Y:S02]  /*d2e0*/  LDG.E.U8 R202, desc[UR56][R204.64+0x58] ;  /* 0x00005838ccca7981 */ /* 0x000f24000c1e1100 */
[----:B----4-:R-:W-:-:S05]  /*d2f0*/  PRMT R5, R202, 0x8880, RZ ;  /* 0x00008880ca057816 */ /* 0x010fca00000000ff */
[----:B------:R-:W-:-:S07]  /*d300*/  IMAD R210, R5, R200, RZ ;  /* 0x000000c805d27224 */ /* 0x000fce00078e02ff */
.L_x_199:
[----:B------:R-:W-:Y:S05]  /*d310*/  BSYNC B1 ;  /* 0x0000000000017941 */ /* 0x000fea0003800000 */
.L_x_198:
        /* <DEDUP_REMOVED lines=9> */
.L_x_201:
[----:B------:R-:W-:Y:S05]  /*d3b0*/  BSYNC B1 ;  /* 0x0000000000017941 */ /* 0x000fea0003800000 */
.L_x_200:
[----:B------:R-:W-:Y:S01]  /*d3c0*/  @!P4 IMAD R117, R117, R201, R210 ;  /* 0x000000c97575c224 */ /* 0x000fe200078e02d2 */
[----:B------:R-:W-:Y:S04]  /*d3d0*/  BSSY B1, `(.L_x_202) ;  /* 0x0000006000017945 */ /* 0x000fe80003800000 */
[----:B------:R0:W-:Y:S01]  /*d3e0*/  @!P4 STG.E.U8 desc[UR56][R14.64+0x59], R117 ;  /* 0x000059750e00c986 */ /* 0x0001e2000c101138 */
[----:B------:R-:W-:Y:S05]  /*d3f0*/  @P5 BRA `(.L_x_203) ;  /* 0x00000000000c5947 */ /* 0x000fea0003800000 */
[----:B------:R-:W4:Y:S02]  /*d400*/  LDG.E.U8 R202, desc[UR56][R192.64+0x58] ;  /* 0x00005838c0ca7981 */ /* 0x000f24000c1e1100 */
[----:B----4-:R-:W-:-:S05]  /*d410*/  PRMT R5, R202, 0x8880, RZ ;  /* 0x00008880ca057816 */ /* 0x010fca00000000ff */
[----:B------:R-:W-:-:S07]  /*d420*/  IMAD R210, R5, R200, RZ ;  /* 0x000000c805d27224 */ /* 0x000fce00078e02ff */
.L_x_203:
[----:B------:R-:W-:Y:S05]  /*d430*/  BSYNC B1 ;  /* 0x0000000000017941 */ /* 0x000fea0003800000 */
.L_x_202:
        /* <DEDUP_REMOVED lines=9> */
.L_x_205:
[----:B------:R-:W-:Y:S05]  /*d4d0*/  BSYNC B1 ;  /* 0x0000000000017941 */ /* 0x000fea0003800000 */
.L_x_204:
[----:B------:R-:W-:Y:S01]  /*d4e0*/  @!P4 IMAD R119, R119, R201, R210 ;  /* 0x000000c97777c224 */ /* 0x000fe200078e02d2 */
[----:B------:R-:W-:Y:S04]  /*d4f0*/  BSSY B1, `(.L_x_206) ;  /* 0x0000006000017945 */ /* 0x000fe80003800000 */
[----:B------:R0:W-:Y:S01]  /*d500*/  @!P4 STG.E.U8 desc[UR56][R12.64+0x59], R119 ;  /* 0x000059770c00c986 */ /* 0x0001e2000c101138 */
[----:B------:R-:W-:Y:S05]  /*d510*/  @P5 BRA `(.L_x_207) ;  /* 0x00000000000c5947 */ /* 0x000fea0003800000 */
[----:B------:R-:W4:Y:S02]  /*d520*/  LDG.E.U8 R202, desc[UR56][R196.64+0x50] ;  /* 0x00005038c4ca7981 */ /* 0x000f24000c1e1100 */
[----:B----4-:R-:W-:-:S05]  /*d530*/  PRMT R5, R202, 0x8880, RZ ;  /* 0x00008880ca057816 */ /* 0x010fca00000000ff */
[----:B------:R-:W-:-:S07]  /*d540*/  IMAD R210, R5, R200, RZ ;  /* 0x000000c805d27224 */ /* 0x000fce00078e02ff */
.L_x_207:
[----:B------:R-:W-:Y:S05]  /*d550*/  BSYNC B1 ;  /* 0x0000000000017941 */ /* 0x000fea0003800000 */
.L_x_206:
        /* <DEDUP_REMOVED lines=9> */
.L_x_209:
[----:B------:R-:W-:Y:S05]  /*d5f0*/  BSYNC B1 ;  /* 0x0000000000017941 */ /* 0x000fea0003800000 */
.L_x_208:
[----:B------:R-:W-:Y:S01]  /*d600*/  @!P4 IMAD R105, R105, R201, R210 ;  /* 0x000000c96969c224 */ /* 0x000fe200078e02d2 */
[----:B------:R-:W-:Y:S04]  /*d610*/  BSSY B1, `(.L_x_210) ;  /* 0x0000006000017945 */ /* 0x000fe80003800000 */
[----:B------:R0:W-:Y:S01]  /*d620*/  @!P4 STG.E.U8 desc[UR56][R10.64+0x51], R105 ;  /* 0x000051690a00c986 */ /* 0x0001e2000c101138 */
[----:B------:R-:W-:Y:S05]  /*d630*/  @P5 BRA `(.L_x_211) ;  /* 0x00000000000c5947 */ /* 0x000fea0003800000 */
[----:B------:R-:W4:Y:S02]  /*d640*/  LDG.E.U8 R202, desc[UR56][R6.64+0x50] ;  /* 0x0000503806ca7981 */ /* 0x000f24000c1e1100 */
[----:B----4-:R-:W-:-:S05]  /*d650*/  PRMT R5, R202, 0x8880, RZ ;  /* 0x00008880ca057816 */ /* 0x010fca00000000ff */
[----:B------:R-:W-:-:S07]  /*d660*/  IMAD R210, R5, R200, RZ ;  /* 0x000000c805d27224 */ /* 0x000fce00078e02ff */
.L_x_211:
[----:B------:R-:W-:Y:S05]  /*d670*/  BSYNC B1 ;  /* 0x0000000000017941 */ /* 0x000fea0003800000 */
.L_x_210:
        /* <DEDUP_REMOVED lines=9> */
.L_x_213:
[----:B------:R-:W-:Y:S05]  /*d710*/  BSYNC B1 ;  /* 0x0000000000017941 */ /* 0x000fea0003800000 */
.L_x_212:
[----:B------:R-:W-:Y:S01]  /*d720*/  @!P4 IMAD R107, R107, R201, R210 ;  /* 0x000000c96b6bc224 */ /* 0x000fe200078e02d2 */
[----:B------:R-:W-:Y:S04]  /*d730*/  BSSY B1, `(.L_x_214) ;  /* 0x0000006000017945 */ /* 0x000fe80003800000 */
[----:B------:R0:W-:Y:S01]  /*d740*/  @!P4 STG.E.U8 desc[UR56][R8.64+0x51], R107 ;  /* 0x0000516b0800c986 */ /* 0x0001e2000c101138 */
[----:B------:R-:W-:Y:S05]  /*d750*/  @P5 BRA `(.L_x_215) ;  /* 0x00000000000c5947 */ /* 0x000fea0003800000 */
[----:B------:R-:W4:Y:S02]  /*d760*/  LDG.E.U8 R202, desc[UR56][R196.64+0x58] ;  /* 0x00005838c4ca7981 */ /* 0x000f24000c1e1100 */
[----:B----4-:R-:W-:-:S05]  /*d770*/  PRMT R5, R202, 0x8880, RZ ;  /* 0x00008880ca057816 */ /* 0x010fca00000000ff */
[----:B------:R-:W-:-:S07]  /*d780*/  IMAD R210, R5, R200, RZ ;  /* 0x000000c805d27224 */ /* 0x000fce00078e02ff */
.L_x_215:
[----:B------:R-:W-:Y:S05]  /*d790*/  BSYNC B1 ;  /* 0x0000000000017941 */ /* 0x000fea0003800000 */
.L_x_214:
        /* <DEDUP_REMOVED lines=9> */
.L_x_217:
[----:B------:R-:W-:Y:S05]  /*d830*/  BSYNC B1 ;  /* 0x0000000000017941 */ /* 0x000fea0003800000 */
.L_x_216:
[----:B------:R-:W-:Y:S01]  /*d840*/  @!P4 IMAD R109, R109, R201, R210 ;  /* 0x000000c96d6dc224 */ /* 0x000fe200078e02d2 */
[----:B------:R-:W-:Y:S04]  /*d850*/  BSSY B1, `(.L_x_218) ;  /* 0x0000006000017945 */ /* 0x000fe80003800000 */
[----:B------:R0:W-:Y:S01]  /*d860*/  @!P4 STG.E.U8 desc[UR56][R10.64+0x59], R109 ;  /* 0x0000596d0a00c986 */ /* 0x0001e2000c101138 */
[----:B------:R-:W-:Y:S05]  /*d870*/  @P5 BRA `(.L_x_219) ;  /* 0x00000000000c5947 */ /* 0x000fea0003800000 */
[----:B------:R-:W4:Y:S02]  /*d880*/  LDG.E.U8 R202, desc[UR56][R6.64+0x58] ;  /* 0x0000583806ca7981 */ /* 0x000f24000c1e1100 */
[----:B----4-:R-:W-:-:S05]  /*d890*/  PRMT R5, R202, 0x8880, RZ ;  /* 0x00008880ca057816 */ /* 0x010fca00000000ff */
[----:B------:R-:W-:-:S07]  /*d8a0*/  IMAD R210, R5, R200, RZ ;  /* 0x000000c805d27224 */ /* 0x000fce00078e02ff */
.L_x_219:
[----:B------:R-:W-:Y:S05]  /*d8b0*/  BSYNC B1 ;  /* 0x0000000000017941 */ /* 0x000fea0003800000 */
.L_x_218:
        /* <DEDUP_REMOVED lines=9> */
.L_x_221:
[----:B------:R-:W-:Y:S05]  /*d950*/  BSYNC B1 ;  /* 0x0000000000017941 */ /* 0x000fea0003800000 */
.L_x_220:
[----:B------:R-:W-:Y:S01]  /*d960*/  @!P4 IMAD R111, R111, R201, R210 ;  /* 0x000000c96f6fc224 */ /* 0x000fe200078e02d2 */
[----:B------:R-:W-:Y:S04]  /*d970*/  BSSY B1, `(.L_x_222) ;  /* 0x0000006000017945 */ /* 0x000fe80003800000 */
[----:B------:R0:W-:Y:S01]  /*d980*/  @!P4 STG.E.U8 desc[UR56][R8.64+0x59], R111 ;  /* 0x0000596f0800c986 */ /* 0x0001e2000c101138 */
[----:B------:R-:W-:Y:S05]  /*d990*/  @P5 BRA `(.L_x_223) ;  /* 0x00000000000c5947 */ /* 0x000fea0003800000 */
[----:B------:R-:W4:Y:S02]  /*d9a0*/  LDG.E.U8 R202, desc[UR56][R204.64+0x60] ;  /* 0x00006038ccca7981 */ /* 0x000f24000c1e1100 */
[----:B----4-:R-:W-:-:S05]  /*d9b0*/  PRMT R5, R202, 0x8880, RZ ;  /* 0x00008880ca057816 */ /* 0x010fca00000000ff */
[----:B------:R-:W-:-:S07]  /*d9c0*/  IMAD R210, R5, R200, RZ ;  /* 0x000000c805d27224 */ /* 0x000fce00078e02ff */
.L_x_223:
[----:B------:R-:W-:Y:S05]  /*d9d0*/  BSYNC B1 ;  /* 0x0000000000017941 */ /* 0x000fea0003800000 */
.L_x_222:
        /* <DEDUP_REMOVED lines=9> */
.L_x_225:
[----:B------:R-:W-:Y:S05]  /*da70*/  BSYNC B1 ;  /* 0x0000000000017941 */ /* 0x000fea0003800000 */
.L_x_224:
[----:B------:R-:W-:Y:S01]  /*da80*/  @!P4 IMAD R97, R97, R201, R210 ;  /* 0x000000c96161c224 */ /* 0x000fe200078e02d2 */
[----:B------:R-:W-:Y:S04]  /*da90*/  BSSY B1, `(.L_x_226) ;  /* 0x0000006000017945 */ /* 0x000fe80003800000 */
[----:B------:R0:W-:Y:S01]  /*daa0*/  @!P4 STG.E.U8 desc[UR56][R14.64+0x61], R97 ;  /* 0x000061610e00c986 */ /* 0x0001e2000c101138 */
[----:B------:R-:W-:Y:S05]  /*dab0*/  @P5 BRA `(.L_x_227) ;  /* 0x00000000000c5947 */ /* 0x000fea0003800000 */
[----:B------:R-:W4:Y:S02]  /*dac0*/  LDG.E.U8 R202, desc[UR56][R192.64+0x60] ;  /* 0x00006038c0ca7981 */ /* 0x000f24000c1e1100 */
[----:B----4-:R-:W-:-:S05]  /*dad0*/  PRMT R5, R202, 0x8880, RZ ;  /* 0x00008880ca057816 */ /* 0x010fca00000000ff */
[----:B------:R-:W-:-:S07]  /*dae0*/  IMAD R210, R5, R200, RZ ;  /* 0x000000c805d27224 */ /* 0x000fce00078e02ff */
.L_x_227:
[----:B------:R-:W-:Y:S05]  /*daf0*/  BSYNC B1 ;  /* 0x0000000000017941 */ /* 0x000fea0003800000 */
.L_x_226:
        /* <DEDUP_REMOVED lines=9> */
.L_x_229:
[----:B------:R-:W-:Y:S05]  /*db90*/  BSYNC B1 ;  /* 0x0000000000017941 */ /* 0x000fea0003800000 */
.L_x_228:
[----:B------:R-:W-:Y:S01]  /*dba0*/  @!P4 IMAD R99, R99, R201, R210 ;  /* 0x000000c96363c224 */ /* 0x000fe200078e02d2 */
[----:B------:R-:W-:Y:S04]  /*dbb0*/  BSSY B1, `(.L_x_230) ;  /* 0x0000006000017945 */ /* 0x000fe80003800000 */
[----:B------:R0:W-:Y:S01]  /*dbc0*/  @!P4 STG.E.U8 desc[UR56][R12.64+0x61], R99 ;  /* 0x000061630c00c986 */ /* 0x0001e2000c101138 */
[----:B------:R-:W-:Y:S05]  /*dbd0*/  @P5 BRA `(.L_x_231) ;  /* 0x00000000000c5947 */ /* 0x000fea0003800000 */
[----:B------:R-:W4:Y:S02]  /*dbe0*/  LDG.E.U8 R202, desc[UR56][R204.64+0x68] ;  /* 0x00006838ccca7981 */ /* 0x000f24000c1e1100 */
[----:B----4-:R-:W-:-:S05]  /*dbf0*/  PRMT R5, R202, 0x8880, RZ ;  /* 0x00008880ca057816 */ /* 0x010fca00000000ff */
[----:B------:R-:W-:-:S07]  /*dc00*/  IMAD R210, R5, R200, RZ ;  /* 0x000000c805d27224 */ /* 0x000fce00078e02ff */
.L_x_231:
[----:B------:R-:W-:Y:S05]  /*dc10*/  BSYNC B1 ;  /* 0x0000000000017941 */ /* 0x000fea0003800000 */
.L_x_230:
        /* <DEDUP_REMOVED lines=9> */
.L_x_233:
[----:B------:R-:W-:Y:S05]  /*dcb0*/  BSYNC B1 ;  /* 0x0000000000017941 */ /* 0x000fea0003800000 */
.L_x_232:
[----:B------:R-:W-:Y:S01]  /*dcc0*/  @!P4 IMAD R101, R101, R201, R210 ;  /* 0x000000c96565c224 */ /* 0x000fe200078e02d2 */
[----:B------:R-:W-:Y:S04]  /*dcd0*/  BSSY B1, `(.L_x_234) ;  /* 0x0000006000017945 */ /* 0x000fe80003800000 */
[----:B------:R0:W-:Y:S01]  /*dce0*/  @!P4 STG.E.U8 desc[UR56][R14.64+0x69], R101 ;  /* 0x000069650e00c986 */ /* 0x0001e2000c101138 */
[----:B------:R-:W-:Y:S05]  /*dcf0*/  @P5 BRA `(.L_x_235) ;  /* 0x00000000000c5947 */ /* 0x000fea0003800000 */
[----:B------:R-:W4:Y:S02]  /*dd00*/  LDG.E.U8 R202, desc[UR56][R192.64+0x68] ;  /* 0x00006838c0ca7981 */ /* 0x000f24000c1e1100 */
[----:B----4-:R-:W-:-:S05]  /*dd10*/  PRMT R5, R202, 0x8880, RZ ;  /* 0x00008880ca057816 */ /* 0x010fca00000000ff */
[----:B------:R-:W-:-:S07]  /*dd20*/  IMAD R210, R5, R200, RZ ;  /* 0x000000c805d27224 */ /* 0x000fce00078e02ff */
.L_x_235:
[----:B------:R-:W-:Y:S05]  /*dd30*/  BSYNC B1 ;  /* 0x0000000000017941 */ /* 0x000fea0003800000 */
.L_x_234:
        /* <DEDUP_REMOVED lines=9> */
.L_x_237:
[----:B------:R-:W-:Y:S05]  /*ddd0*/  BSYNC B1 ;  /* 0x0000000000017941 */ /* 0x000fea0003800000 */
.L_x_236:
[----:B------:R-:W-:Y:S01]  /*dde0*/  @!P4 IMAD R103, R103, R201, R210 ;  /* 0x000000c96767c224 */ /* 0x000fe200078e02d2 */
[----:B------:R-:W-:Y:S04]  /*ddf0*/  BSSY B1, `(.L_x_238) ;  /* 0x0000006000017945 */ /* 0x000fe80003800000 */
[----:B------:R0:W-:Y:S01]  /*de00*/  @!P4 STG.E.U8 desc[UR56][R12.64+0x69], R103 ;  /* 0x000069670c00c986 */ /* 0x0001e2000c101138 */
[----:B------:R-:W-:Y:S05]  /*de10*/  @P5 BRA `(.L_x_239) ;  /* 0x00000000000c5947 */ /* 0x000fea0003800000 */
[----:B------:R-:W4:Y:S02]  /*de20*/  LDG.E.U8 R202, desc[UR56][R196.64+0x60] ;  /* 0x00006038c4ca7981 */ /* 0x000f24000c1e1100 */
[----:B----4-:R-:W-:-:S05]  /*de30*/  PRMT R5, R202, 0x8880, RZ ;  /* 0x00008880ca057816 */ /* 0x010fca00000000ff */
[----:B------:R-:W-:-:S07]  /*de40*/  IMAD R210, R5, R200, RZ ;  /* 0x000000c805d27224 */ /* 0x000fce00078e02ff */
.L_x_239:
[----:B------:R-:W-:Y:S05]  /*de50*/  BSYNC B1 ;  /* 0x0000000000017941 */ /* 0x000fea0003800000 */
.L_x_238:
        /* <DEDUP_REMOVED lines=9> */
.L_x_241:
[----:B------:R-:W-:Y:S05]  /*def0*/  BSYNC B1 ;  /* 0x0000000000017941 */ /* 0x000fea0003800000 */
.L_x_240:
[----:B------:R-:W-:Y:S01]  /*df00*/  @!P4 IMAD R89, R89, R201, R210 ;  /* 0x000000c95959c224 */ /* 0x000fe200078e02d2 */
[----:B------:R-:W-:Y:S04]  /*df10*/  BSSY B1, `(.L_x_242) ;  /* 0x0000006000017945 */ /* 0x000fe80003800000 */
[----:B------:R0:W-:Y:S01]  /*df20*/  @!P4 STG.E.U8 desc[UR56][R10.64+0x61], R89 ;  /* 0x000061590a00c986 */ /* 0x0001e2000c101138 */
[----:B------:R-:W-:Y:S05]  /*df30*/  @P5 BRA `(.L_x_243) ;  /* 0x00000000000c5947 */ /* 0x000fea0003800000 */
[----:B------:R-:W4:Y:S02]  /*df40*/  LDG.E.U8 R202, desc[UR56][R6.64+0x60] ;  /* 0x0000603806ca7981 */ /* 0x000f24000c1e1100 */
[----:B----4-:R-:W-:-:S05]  /*df50*/  PRMT R5, R202, 0x8880, RZ ;  /* 0x00008880ca057816 */ /* 0x010fca00000000ff */
[----:B------:R-:W-:-:S07]  /*df60*/  IMAD R210, R5, R200, RZ ;  /* 0x000000c805d27224 */ /* 0x000fce00078e02ff */
.L_x_243:
[----:B------:R-:W-:Y:S05]  /*df70*/  BSYNC B1 ;  /* 0x0000000000017941 */ /* 0x000fea0003800000 */
.L_x_242:
        /* <DEDUP_REMOVED lines=9> */
.L_x_245:
[----:B------:R-:W-:Y:S05]  /*e010*/  BSYNC B1 ;  /* 0x0000000000017941 */ /* 0x000fea0003800000 */
.L_x_244:
[----:B------:R-:W-:Y:S01]  /*e020*/  @!P4 IMAD R91, R91, R201, R210 ;  /* 0x000000c95b5bc224 */ /* 0x000fe200078e02d2 */
[----:B------:R-:W-:Y:S04]  /*e030*/  BSSY B1, `(.L_x_246) ;  /* 0x0000006000017945 */ /* 0x000fe80003800000 */
[----:B------:R0:W-:Y:S01]  /*e040*/  @!P4 STG.E.U8 desc[UR56][R8.64+0x61], R91 ;  /* 0x0000615b0800c986 */ /* 0x0001e2000c101138 */
[----:B------:R-:W-:Y:S05]  /*e050*/  @P5 BRA `(.L_x_247) ;  /* 0x00000000000c5947 */ /* 0x000fea0003800000 */
[----:B------:R-:W4:Y:S02]  /*e060*/  LDG.E.U8 R202, desc[UR56][R196.64+0x68] ;  /* 0x00006838c4ca7981 */ /* 0x000f24000c1e1100 */
[----:B----4-:R-:W-:-:S05]  /*e070*/  PRMT R5, R202, 0x8880, RZ ;  /* 0x00008880ca057816 */ /* 0x010fca00000000ff */
[----:B------:R-:W-:-:S07]  /*e080*/  IMAD R210, R5, R200, RZ ;  /* 0x000000c805d27224 */ /* 0x000fce00078e02ff */
.L_x_247:
[----:B------:R-:W-:Y:S05]  /*e090*/  BSYNC B1 ;  /* 0x0000000000017941 */ /* 0x000fea0003800000 */
.L_x_246:
        /* <DEDUP_REMOVED lines=9> */
.L_x_249:
[----:B------:R-:W-:Y:S05]  /*e130*/  BSYNC B1 ;  /* 0x0000000000017941 */ /* 0x000fea0003800000 */
.L_x_248:
[----:B------:R-:W-:Y:S01]  /*e140*/  @!P4 IMAD R93, R93, R201, R210 ;  /* 0x000000c95d5dc224 */ /* 0x000fe200078e02d2 */
[----:B------:R-:W-:Y:S04]  /*e150*/  BSSY B1, `(.L_x_250) ;  /* 0x0000006000017945 */ /* 0x000fe80003800000 */
[----:B------:R0:W-:Y:S01]  /*e160*/  @!P4 STG.E.U8 desc[UR56][R10.64+0x69], R93 ;  /* 0x0000695d0a00c986 */ /* 0x0001e2000c101138 */
[----:B------:R-:W-:Y:S05]  /*e170*/  @P5 BRA `(.L_x_251) ;  /* 0x00000000000c5947 */ /* 0x000fea0003800000 */
[----:B------:R-:W4:Y:S02]  /*e180*/  LDG.E.U8 R202, desc[UR56][R6.64+0x68] ;  /* 0x0000683806ca7981 */ /* 0x000f24000c1e1100 */
[----:B----4-:R-:W-:-:S05]  /*e190*/  PRMT R5, R202, 0x8880, RZ ;  /* 0x00008880ca057816 */ /* 0x010fca00000000ff */
[----:B------:R-:W-:-:S07]  /*e1a0*/  IMAD R210, R5, R200, RZ ;  /* 0x000000c805d27224 */ /* 0x000fce00078e02ff */
.L_x_251:
[----:B------:R-:W-:Y:S05]  /*e1b0*/  BSYNC B1 ;  /* 0x0000000000017941 */ /* 0x000fea0003800000 */
.L_x_250:
        /* <DEDUP_REMOVED lines=9> */
.L_x_253:
[----:B------:R-:W-:Y:S05]  /*e250*/  BSYNC B1 ;  /* 0x0000000000017941 */ /* 0x000fea0003800000 */
.L_x_252:
[----:B------:R-:W-:Y:S01]  /*e260*/  @!P4 IMAD R95, R95, R201, R210 ;  /* 0x000000c95f5fc224 */ /* 0x000fe200078e02d2 */
[----:B------:R-:W-:Y:S04]  /*e270*/  BSSY B1, `(.L_x_254) ;  /* 0x0000006000017945 */ /* 0x000fe80003800000 */
[----:B------:R0:W-:Y:S01]  /*e280*/  @!P4 STG.E.U8 desc[UR56][R8.64+0x69], R95 ;  /* 0x0000695f0800c986 */ /* 0x0001e2000c101138 */
[----:B------:R-:W-:Y:S05]  /*e290*/  @P5 BRA `(.L_x_255) ;  /* 0x00000000000c5947 */ /* 0x000fea0003800000 */
[----:B------:R-:W4:Y:S02]  /*e2a0*/  LDG.E.U8 R202, desc[UR56][R204.64+0x70] ;  /* 0x00007038ccca7981 */ /* 0x000f24000c1e1100 */
[----:B----4-:R-:W-:-:S05]  /*e2b0*/  PRMT R5, R202, 0x8880, RZ ;  /* 0x00008880ca057816 */ /* 0x010fca00000000ff */
[----:B------:R-:W-:-:S07]  /*e2c0*/  IMAD R210, R5, R200, RZ ;  /* 0x000000c805d27224 */ /* 0x000fce00078e02ff */
.L_x_255:
[----:B------:R-:W-:Y:S05]  /*e2d0*/  BSYNC B1 ;  /* 0x0000000000017941 */ /* 0x000fea0003800000 */
.L_x_254:
        /* <DEDUP_REMOVED lines=9> */
.L_x_257:
[----:B------:R-:W-:Y:S05]  /*e370*/  BSYNC B1 ;  /* 0x0000000000017941 */ /* 0x000fea0003800000 */
.L_x_256:
[----:B------:R-:W-:Y:S01]  /*e380*/  @!P4 IMAD R81, R81, R201, R210 ;  /* 0x000000c95151c224 */ /* 0x000fe200078e02d2 */
[----:B------:R-:W-:Y:S04]  /*e390*/  BSSY B1, `(.L_x_258) ;  /* 0x0000006000017945 */ /* 0x000fe80003800000 */
[----:B------:R0:W-:Y:S01]  /*e3a0*/  @!P4 STG.E.U8 desc[UR56][R14.64+0x71], R81 ;  /* 0x000071510e00c986 */ /* 0x0001e2000c101138 */
[----:B------:R-:W-:Y:S05]  /*e3b0*/  @P5 BRA `(.L_x_259) ;  /* 0x00000000000c5947 */ /* 0x000fea0003800000 */
[----:B------:R-:W4:Y:S02]  /*e3c0*/  LDG.E.U8 R202, desc[UR56][R192.64+0x70] ;  /* 0x00007038c0ca7981 */ /* 0x000f24000c1e1100 */
[----:B----4-:R-:W-:-:S05]  /*e3d0*/  PRMT R5, R202, 0x8880, RZ ;  /* 0x00008880ca057816 */ /* 0x010fca00000000ff */
[----:B------:R-:W-:-:S07]  /*e3e0*/  IMAD R210, R5, R200, RZ ;  /* 0x000000c805d27224 */ /* 0x000fce00078e02ff */
.L_x_259:
[----:B------:R-:W-:Y:S05]  /*e3f0*/  BSYNC B1 ;  /* 0x0000000000017941 */ /* 0x000fea0003800000 */
.L_x_258:
        /* <DEDUP_REMOVED lines=9> */
.L_x_261:
[----:B------:R-:W-:Y:S05]  /*e490*/  BSYNC B1 ;  /* 0x0000000000017941 */ /* 0x000fea0003800000 */
.L_x_260:
[----:B------:R-:W-:Y:S01]  /*e4a0*/  @!P4 IMAD R83, R83, R201, R210 ;  /* 0x000000c95353c224 */ /* 0x000fe200078e02d2 */
[----:B------:R-:W-:Y:S04]  /*e4b0*/  BSSY B1, `(.L_x_262) ;  /* 0x0000006000017945 */ /* 0x000fe80003800000 */
[----:B------:R0:W-:Y:S01]  /*e4c0*/  @!P4 STG.E.U8 desc[UR56][R12.64+0x71], R83 ;  /* 0x000071530c00c986 */ /* 0x0001e2000c101138 */
[----:B------:R-:W-:Y:S05]  /*e4d0*/  @P5 BRA `(.L_x_263) ;  /* 0x00000000000c5947 */ /* 0x000fea0003800000 */
[----:B------:R-:W4:Y:S02]  /*e4e0*/  LDG.E.U8 R202, desc[UR56][R204.64+0x78] ;  /* 0x00007838ccca7981 */ /* 0x000f24000c1e1100 */
[----:B----4-:R-:W-:-:S05]  /*e4f0*/  PRMT R5, R202, 0x8880, RZ ;  /* 0x00008880ca057816 */ /* 0x010fca00000000ff */
[----:B------:R-:W-:-:S07]  /*e500*/  IMAD R210, R5, R200, RZ ;  /* 0x000000c805d27224 */ /* 0x000fce00078e02ff */
.L_x_263:
[----:B------:R-:W-:Y:S05]  /*e510*/  BSYNC B1 ;  /* 0x0000000000017941 */ /* 0x000fea0003800000 */
.L_x_262:
        /* <DEDUP_REMOVED lines=9> */
.L_x_265:
[----:B------:R-:W-:Y:S05]  /*e5b0*/  BSYNC B1 ;  /* 0x0000000000017941 */ /* 0x000fea0003800000 */
.L_x_264:
[----:B------:R-:W-:Y:S01]  /*e5c0*/  @!P4 IMAD R85, R85, R201, R210 ;  /* 0x000000c95555c224 */ /* 0x000fe200078e02d2 */
[----:B------:R-:W-:Y:S04]  /*e5d0*/  BSSY B1, `(.L_x_266) ;  /* 0x0000006000017945 */ /* 0x000fe80003800000 */
[----:B------:R0:W-:Y:S01]  /*e5e0*/  @!P4 STG.E.U8 desc[UR56][R14.64+0x79], R85 ;  /* 0x000079550e00c986 */ /* 0x0001e2000c101138 */
[----:B------:R-:W-:Y:S05]  /*e5f0*/  @P5 BRA `(.L_x_267) ;  /* 0x00000000000c5947 */ /* 0x000fea0003800000 */
[----:B------:R-:W4:Y:S02]  /*e600*/  LDG.E.U8 R202, desc[UR56][R192.64+0x78] ;  /* 0x00007838c0ca7981 */ /* 0x000f24000c1e1100 */
[----:B----4-:R-:W-:-:S05]  /*e610*/  PRMT R5, R202, 0x8880, RZ ;  /* 0x00008880ca057816 */ /* 0x010fca00000000ff */
[----:B------:R-:W-:-:S07]  /*e620*/  IMAD R210, R5, R200, RZ ;  /* 0x000000c805d27224 */ /* 0x000fce00078e02ff */
.L_x_267:
[----:B------:R-:W-:Y:S05]  /*e630*/  BSYNC B1 ;  /* 0x0000000000017941 */ /* 0x000fea0003800000 */
.L_x_266:
        /* <DEDUP_REMOVED lines=9> */
.L_x_269:
[----:B------:R-:W-:Y:S05]  /*e6d0*/  BSYNC B1 ;  /* 0x0000000000017941 */ /* 0x000fea0003800000 */
.L_x_268:
[----:B------:R-:W-:Y:S01]  /*e6e0*/  @!P4 IMAD R87, R87, R201, R210 ;  /* 0x000000c95757c224 */ /* 0x000fe200078e02d2 */
[----:B------:R-:W-:Y:S04]  /*e6f0*/  BSSY B1, `(.L_x_270) ;  /* 0x0000006000017945 */ /* 0x000fe80003800000 */
[----:B------:R0:W-:Y:S01]  /*e700*/  @!P4 STG.E.U8 desc[UR56][R12.64+0x79], R87 ;  /* 0x000079570c00c986 */ /* 0x0001e2000c101138 */
[----:B------:R-:W-:Y:S05]  /*e710*/  @P5 BRA `(.L_x_271) ;  /* 0x00000000000c5947 */ /* 0x000fea0003800000 */
[----:B------:R-:W4:Y:S02]  /*e720*/  LDG.E.U8 R202, desc[UR56][R196.64+0x70] ;  /* 0x00007038c4ca7981 */ /* 0x000f24000c1e1100 */
[----:B----4-:R-:W-:-:S05]  /*e730*/  PRMT R5, R202, 0x8880, RZ ;  /* 0x00008880ca057816 */ /* 0x010fca00000000ff */
[----:B------:R-:W-:-:S07]  /*e740*/  IMAD R210, R5, R200, RZ ;  /* 0x000000c805d27224 */ /* 0x000fce00078e02ff */
.L_x_271:
[----:B------:R-:W-:Y:S05]  /*e750*/  BSYNC B1 ;  /* 0x0000000000017941 */ /* 0x000fea0003800000 */
.L_x_270:
        /* <DEDUP_REMOVED lines=9> */
.L_x_273:
[----:B------:R-:W-:Y:S05]  /*e7f0*/  BSYNC B1 ;  /* 0x0000000000017941 */ /* 0x000fea0003800000 */
.L_x_272:
[----:B------:R-:W-:Y:S01]  /*e800*/  @!P4 IMAD R73, R73, R201, R210 ;  /* 0x000000c94949c224 */ /* 0x000fe200078e02d2 */
[----:B------:R-:W-:Y:S04]  /*e810*/  BSSY B1, `(.L_x_274) ;  /* 0x0000006000017945 */ /* 0x000fe80003800000 */
[----:B------:R0:W-:Y:S01]  /*e820*/  @!P4 STG.E.U8 desc[UR56][R10.64+0x71], R73 ;  /* 0x000071490a00c986 */ /* 0x0001e2000c101138 */
[----:B------:R-:W-:Y:S05]  /*e830*/  @P5 BRA `(.L_x_275) ;  /* 0x00000000000c5947 */ /* 0x000fea0003800000 */
[----:B------:R-:W4:Y:S02]  /*e840*/  LDG.E.U8 R202, desc[UR56][R6.64+0x70] ;  /* 0x0000703806ca7981 */ /* 0x000f24000c1e1100 */
[----:B----4-:R-:W-:-:S05]  /*e850*/  PRMT R5, R202, 0x8880, RZ ;  /* 0x00008880ca057816 */ /* 0x010fca00000000ff */
[----:B------:R-:W-:-:S07]  /*e860*/  IMAD R210, R5, R200, RZ ;  /* 0x000000c805d27224 */ /* 0x000fce00078e02ff */
.L_x_275:
[----:B------:R-:W-:Y:S05]  /*e870*/  BSYNC B1 ;  /* 0x0000000000017941 */ /* 0x000fea0003800000 */
.L_x_274:
        /* <DEDUP_REMOVED lines=9> */
.L_x_277:
[----:B------:R-:W-:Y:S05]  /*e910*/  BSYNC B1 ;  /* 0x0000000000017941 */ /* 0x000fea0003800000 */
.L_x_276:
[----:B------:R-:W-:Y:S01]  /*e920*/  @!P4 IMAD R75, R75, R201, R210 ;  /* 0x000000c94b4bc224 */ /* 0x000fe200078e02d2 */
[----:B------:R-:W-:Y:S04]  /*e930*/  BSSY B1, `(.L_x_278) ;  /* 0x0000006000017945 */ /* 0x000fe80003800000 */
[----:B------:R0:W-:Y:S01]  /*e940*/  @!P4 STG.E.U8 desc[UR56][R8.64+0x71], R75 ;  /* 0x0000714b0800c986 */ /* 0x0001e2000c101138 */
[----:B------:R-:W-:Y:S05]  /*e950*/  @P5 BRA `(.L_x_279) ;  /* 0x00000000000c5947 */ /* 0x000fea0003800000 */
[----:B------:R-:W4:Y:S02]  /*e960*/  LDG.E.U8 R202, desc[UR56][R196.64+0x78] ;  /* 0x00007838c4ca7981 */ /* 0x000f24000c1e1100 */
[----:B----4-:R-:W-:-:S05]  /*e970*/  PRMT R5, R202, 0x8880, RZ ;  /* 0x00008880ca057816 */ /* 0x010fca00000000ff */
[----:B------:R-:W-:-:S07]  /*e980*/  IMAD R210, R5, R200, RZ ;  /* 0x000000c805d27224 */ /* 0x000fce00078e02ff */
.L_x_279:
[----:B------:R-:W-:Y:S05]  /*e990*/  BSYNC B1 ;  /* 0x0000000000017941 */ /* 0x000fea0003800000 */
.L_x_278:
        /* <DEDUP_REMOVED lines=9> */
.L_x_281:
[----:B------:R-:W-:Y:S05]  /*ea30*/  BSYNC B1 ;  /* 0x0000000000017941 */ /* 0x000fea0003800000 */
.L_x_280:
[----:B------:R-:W-:Y:S01]  /*ea40*/  @!P4 IMAD R77, R77, R201, R210 ;  /* 0x000000c94d4dc224 */ /* 0x000fe200078e02d2 */
[----:B------:R-:W-:Y:S04]  /*ea50*/  BSSY B1, `(.L_x_282) ;  /* 0x0000006000017945 */ /* 0x000fe80003800000 */
[----:B------:R0:W-:Y:S01]  /*ea60*/  @!P4 STG.E.U8 desc[UR56][R10.64+0x79], R77 ;  /* 0x0000794d0a00c986 */ /* 0x0001e2000c101138 */
[----:B------:R-:W-:Y:S05]  /*ea70*/  @P5 BRA `(.L_x_283) ;  /* 0x00000000000c5947 */ /* 0x000fea0003800000 */
[----:B------:R-:W4:Y:S02]  /*ea80*/  LDG.E.U8 R202, desc[UR56][R6.64+0x78] ;  /* 0x0000783806ca7981 */ /* 0x000f24000c1e1100 */
[----:B----4-:R-:W-:-:S05]  /*ea90*/  PRMT R5, R202, 0x8880, RZ ;  /* 0x00008880ca057816 */ /* 0x010fca00000000ff */
[----:B------:R-:W-:-:S07]  /*eaa0*/  IMAD R210, R5, R200, RZ ;  /* 0x000000c805d27224 */ /* 0x000fce00078e02ff */
.L_x_283:
[----:B------:R-:W-:Y:S05]  /*eab0*/  BSYNC B1 ;  /* 0x0000000000017941 */ /* 0x000fea0003800000 */
.L_x_282:
        /* <DEDUP_REMOVED lines=9> */
.L_x_285:
[----:B------:R-:W-:Y:S05]  /*eb50*/  BSYNC B1 ;  /* 0x0000000000017941 */ /* 0x000fea0003800000 */
.L_x_284:
[----:B------:R-:W-:Y:S01]  /*eb60*/  @!P4 IMAD R79, R79, R201, R210 ;  /* 0x000000c94f4fc224 */ /* 0x000fe200078e02d2 */
[----:B------:R-:W-:Y:S04]  /*eb70*/  BSSY B1, `(.L_x_286) ;  /* 0x0000006000017945 */ /* 0x000fe80003800000 */
[----:B------:R0:W-:Y:S01]  /*eb80*/  @!P4 STG.E.U8 desc[UR56][R8.64+0x79], R79 ;  /* 0x0000794f0800c986 */ /* 0x0001e2000c101138 */
[----:B------:R-:W-:Y:S05]  /*eb90*/  @P5 BRA `(.L_x_287) ;  /* 0x00000000000c5947 */ /* 0x000fea0003800000 */
[----:B------:R-:W4:Y:S02]  /*eba0*/  LDG.E.U8 R202, desc[UR56][R204.64+0x80] ;  /* 0x00008038ccca7981 */ /* 0x000f24000c1e1100 */
[----:B----4-:R-:W-:-:S05]  /*ebb0*/  PRMT R5, R202, 0x8880, RZ ;  /* 0x00008880ca057816 */ /* 0x010fca00000000ff */
[----:B------:R-:W-:-:S07]  /*ebc0*/  IMAD R210, R5, R200, RZ ;  /* 0x000000c805d27224 */ /* 0x000fce00078e02ff */
.L_x_287:
[----:B------:R-:W-:Y:S05]  /*ebd0*/  BSYNC B1 ;  /* 0x0000000000017941 */ /* 0x000fea0003800000 */
.L_x_286:
        /* <DEDUP_REMOVED lines=9> */
.L_x_289:
[----:B------:R-:W-:Y:S05]  /*ec70*/  BSYNC B1 ;  /* 0x0000000000017941 */ /* 0x000fea0003800000 */
.L_x_288:
[----:B------:R-:W-:Y:S01]  /*ec80*/  @!P4 IMAD R65, R65, R201, R210 ;  /* 0x000000c94141c224 */ /* 0x000fe200078e02d2 */
[----:B------:R-:W-:Y:S04]  /*ec90*/  BSSY B1, `(.L_x_290) ;  /* 0x0000006000017945 */ /* 0x000fe80003800000 */
[----:B------:R0:W-:Y:S01]  /*eca0*/  @!P4 STG.E.U8 desc[UR56][R14.64+0x81], R65 ;  /* 0x000081410e00c986 */ /* 0x0001e2000c101138 */
[----:B------:R-:W-:Y:S05]  /*ecb0*/  @P5 BRA `(.L_x_291) ;  /* 0x00000000000c5947 */ /* 0x000fea0003800000 */
[----:B------:R-:W4:Y:S02]  /*ecc0*/  LDG.E.U8 R202, desc[UR56][R192.64+0x80] ;  /* 0x00008038c0ca7981 */ /* 0x000f24000c1e1100 */
[----:B----4-:R-:W-:-:S05]  /*ecd0*/  PRMT R5, R202, 0x8880, RZ ;  /* 0x00008880ca057816 */ /* 0x010fca00000000ff */
[----:B------:R-:W-:-:S07]  /*ece0*/  IMAD R210, R5, R200, RZ ;  /* 0x000000c805d27224 */ /* 0x000fce00078e02ff */
.L_x_291:
[----:B------:R-:W-:Y:S05]  /*ecf0*/  BSYNC B1 ;  /* 0x0000000000017941 */ /* 0x000fea0003800000 */
.L_x_290:
        /* <DEDUP_REMOVED lines=9> */
.L_x_293:
[----:B------:R-:W-:Y:S05]  /*ed90*/  BSYNC B1 ;  /* 0x0000000000017941 */ /* 0x000fea0003800000 */
.L_x_292:
[----:B------:R-:W-:Y:S01]  /*eda0*/  @!P4 IMAD R67, R67, R201, R210 ;  /* 0x000000c94343c224 */ /* 0x000fe200078e02d2 */
[----:B------:R-:W-:Y:S04]  /*edb0*/  BSSY B1, `(.L_x_294) ;  /* 0x0000006000017945 */ /* 0x000fe80003800000 */
[----:B------:R0:W-:Y:S01]  /*edc0*/  @!P4 STG.E.U8 desc[UR56][R12.64+0x81], R67 ;  /* 0x000081430c00c986 */ /* 0x0001e2000c101138 */
[----:B------:R-:W-:Y:S05]  /*edd0*/  @P5 BRA `(.L_x_295) ;  /* 0x00000000000c5947 */ /* 0x000fea0003800000 */
[----:B------:R-:W4:Y:S02]  /*ede0*/  LDG.E.U8 R202, desc[UR56][R204.64+0x88] ;  /* 0x00008838ccca7981 */ /* 0x000f24000c1e1100 */
[----:B----4-:R-:W-:-:S05]  /*edf0*/  PRMT R5, R202, 0x8880, RZ ;  /* 0x00008880ca057816 */ /* 0x010fca00000000ff */
[----:B------:R-:W-:-:S07]  /*ee00*/  IMAD R210, R5, R200, RZ ;  /* 0x000000c805d27224 */ /* 0x000fce00078e02ff */
.L_x_295:
[----:B------:R-:W-:Y:S05]  /*ee10*/  BSYNC B1 ;  /* 0x0000000000017941 */ /* 0x000fea0003800000 */
.L_x_294:
        /* <DEDUP_REMOVED lines=9> */
.L_x_297:
[----:B------:R-:W-:Y:S05]  /*eeb0*/  BSYNC B1 ;  /* 0x0000000000017941 */ /* 0x000fea0003800000 */
.L_x_296:
[----:B------:R-:W-:Y:S01]  /*eec0*/  @!P4 IMAD R69, R69, R201, R210 ;  /* 0x000000c94545c224 */ /* 0x000fe200078e02d2 */
[----:B------:R-:W-:Y:S04]  /*eed0*/  BSSY B1, `(.L_x_298) ;  /* 0x0000006000017945 */ /* 0x000fe80003800000 */
[----:B------:R0:W-:Y:S01]  /*eee0*/  @!P4 STG.E.U8 desc[UR56][R14.64+0x89], R69 ;  /* 0x000089450e00c986 */ /* 0x0001e2000c101138 */
[----:B------:R-:W-:Y:S05]  /*eef0*/  @P5 BRA `(.L_x_299) ;  /* 0x00000000000c5947 */ /* 0x000fea0003800000 */
[----:B------:R-:W4:Y:S02]  /*ef00*/  LDG.E.U8 R202, desc[UR56][R192.64+0x88] ;  /* 0x00008838c0ca7981 */ /* 0x000f24000c1e1100 */
[----:B----4-:R-:W-:-:S05]  /*ef10*/  PRMT R5, R202, 0x8880, RZ ;  /* 0x00008880ca057816 */ /* 0x010fca00000000ff */
[----:B------:R-:W-:-:S07]  /*ef20*/  IMAD R210, R5, R200, RZ ;  /* 0x000000c805d27224 */ /* 0x000fce00078e02ff */
.L_x_299:
[----:B------:R-:W-:Y:S05]  /*ef30*/  BSYNC B1 ;  /* 0x0000000000017941 */ /* 0x000fea0003800000 */
.L_x_298:
        /* <DEDUP_REMOVED lines=9> */
.L_x_301:
[----:B------:R-:W-:Y:S05]  /*efd0*/  BSYNC B1 ;  /* 0x0000000000017941 */ /* 0x000fea0003800000 */
.L_x_300:
[----:B------:R-:W-:Y:S01]  /*efe0*/  @!P4 IMAD R71, R71, R201, R210 ;  /* 0x000000c94747c224 */ /* 0x000fe200078e02d2 */
[----:B------:R-:W-:Y:S04]  /*eff0*/  BSSY B1, `(.L_x_302) ;  /* 0x0000006000017945 */ /* 0x000fe80003800000 */
[----:B------:R0:W-:Y:S01]  /*f000*/  @!P4 STG.E.U8 desc[UR56][R12.64+0x89], R71 ;  /* 0x000089470c00c986 */ /* 0x0001e2000c101138 */
[----:B------:R-:W-:Y:S05]  /*f010*/  @P5 BRA `(.L_x_303) ;  /* 0x00000000000c5947 */ /* 0x000fea0003800000 */
[----:B------:R-:W4:Y:S02]  /*f020*/  LDG.E.U8 R202, desc[UR56][R196.64+0x80] ;  /* 0x00008038c4ca7981 */ /* 0x000f24000c1e1100 */
[----:B----4-:R-:W-:-:S05]  /*f030*/  PRMT R5, R202, 0x8880, RZ ;  /* 0x00008880ca057816 */ /* 0x010fca00000000ff */
[----:B------:R-:W-:-:S07]  /*f040*/  IMAD R210, R5, R200, RZ ;  /* 0x000000c805d27224 */ /* 0x000fce00078e02ff */
.L_x_303:
[----:B------:R-:W-:Y:S05]  /*f050*/  BSYNC B1 ;  /* 0x0000000000017941 */ /* 0x000fea0003800000 */
.L_x_302:
        /* <DEDUP_REMOVED lines=9> */
.L_x_305:
[----:B------:R-:W-:Y:S05]  /*f0f0*/  BSYNC B1 ;  /* 0x0000000000017941 */ /* 0x000fea0003800000 */
.L_x_304:
[----:B------:R-:W-:Y:S01]  /*f100*/  @!P4 IMAD R57, R57, R201, R210 ;  /* 0x000000c93939c224 */ /* 0x000fe200078e02d2 */
[----:B------:R-:W-:Y:S04]  /*f110*/  BSSY B1, `(.L_x_306) ;  /* 0x0000006000017945 */ /* 0x000fe80003800000 */
[----:B------:R0:W-:Y:S01]  /*f120*/  @!P4 STG.E.U8 desc[UR56][R10.64+0x81], R57 ;  /* 0x000081390a00c986 */ /* 0x0001e2000c101138 */
[----:B------:R-:W-:Y:S05]  /*f130*/  @P5 BRA `(.L_x_307) ;  /* 0x00000000000c5947 */ /* 0x000fea0003800000 */
[----:B------:R-:W4:Y:S02]  /*f140*/  LDG.E.U8 R202, desc[UR56][R6.64+0x80] ;  /* 0x0000803806ca7981 */ /* 0x000f24000c1e1100 */
[----:B----4-:R-:W-:-:S05]  /*f150*/  PRMT R5, R202, 0x8880, RZ ;  /* 0x00008880ca057816 */ /* 0x010fca00000000ff */
[----:B------:R-:W-:-:S07]  /*f160*/  IMAD R210, R5, R200, RZ ;  /* 0x000000c805d27224 */ /* 0x000fce00078e02ff */
.L_x_307:
[----:B------:R-:W-:Y:S05]  /*f170*/  BSYNC B1 ;  /* 0x0000000000017941 */ /* 0x000fea0003800000 */
.L_x_306:
        /* <DEDUP_REMOVED lines=9> */
.L_x_309:
[----:B------:R-:W-:Y:S05]  /*f210*/  BSYNC B1 ;  /* 0x0000000000017941 */ /* 0x000fea0003800000 */
.L_x_308:
[----:B------:R-:W-:Y:S01]  /*f220*/  @!P4 IMAD R59, R59, R201, R210 ;  /* 0x000000c93b3bc224 */ /* 0x000fe200078e02d2 */
[----:B------:R-:W-:Y:S04]  /*f230*/  BSSY B1, `(.L_x_310) ;  /* 0x0000006000017945 */ /* 0x000fe80003800000 */
[----:B------:R0:W-:Y:S01]  /*f240*/  @!P4 STG.E.U8 desc[UR56][R8.64+0x81], R59 ;  /* 0x0000813b0800c986 */ /* 0x0001e2000c101138 */
[----:B------:R-:W-:Y:S05]  /*f250*/  @P5 BRA `(.L_x_311) ;  /* 0x00000000000c5947 */ /* 0x000fea0003800000 */
[----:B------:R-:W4:Y:S02]  /*f260*/  LDG.E.U8 R202, desc[UR56][R196.64+0x88] ;  /* 0x00008838c4ca7981 */ /* 0x000f24000c1e1100 */
[----:B----4-:R-:W-:-:S05]  /*f270*/  PRMT R5, R202, 0x8880, RZ ;  /* 0x00008880ca057816 */ /* 0x010fca00000000ff */
[----:B------:R-:W-:-:S07]  /*f280*/  IMAD R210, R5, R200, RZ ;  /* 0x000000c805d27224 */ /* 0x000fce00078e02ff */
.L_x_311:
[----:B------:R-:W-:Y:S05]  /*f290*/  BSYNC B1 ;  /* 0x0000000000017941 */ /* 0x000fea0003800000 */
.L_x_310:
        /* <DEDUP_REMOVED lines=9> */
.L_x_313:
[----:B------:R-:W-:Y:S05]  /*f330*/  BSYNC B1 ;  /* 0x0000000000017941 */ /* 0x000fea0003800000 */
.L_x_312:
[----:B------:R-:W-:Y:S01]  /*f340*/  @!P4 IMAD R61, R61, R201, R210 ;  /* 0x000000c93d3dc224 */ /* 0x000fe200078e02d2 */
[----:B------:R-:W-:Y:S04]  /*f350*/  BSSY B1, `(.L_x_314) ;  /* 0x0000006000017945 */ /* 0x000fe80003800000 */
[----:B------:R0:W-:Y:S01]  /*f360*/  @!P4 STG.E.U8 desc[UR56][R10.64+0x89], R61 ;  /* 0x0000893d0a00c986 */ /* 0x0001e2000c101138 */
[----:B------:R-:W-:Y:S05]  /*f370*/  @P5 BRA `(.L_x_315) ;  /* 0x00000000000c5947 */ /* 0x000fea0003800000 */
[----:B------:R-:W4:Y:S02]  /*f380*/  LDG.E.U8 R202, desc[UR56][R6.64+0x88] ;  /* 0x0000883806ca7981 */ /* 0x000f24000c1e1100 */
[----:B----4-:R-:W-:-:S05]  /*f390*/  PRMT R5, R202, 0x8880, RZ ;  /* 0x00008880ca057816 */ /* 0x010fca00000000ff */
[----:B------:R-:W-:-:S07]  /*f3a0*/  IMAD R210, R5, R200, RZ ;  /* 0x000000c805d27224 */ /* 0x000fce00078e02ff */
.L_x_315:
[----:B------:R-:W-:Y:S05]  /*f3b0*/  BSYNC B1 ;  /* 0x0000000000017941 */ /* 0x000fea0003800000 */
.L_x_314:
        /* <DEDUP_REMOVED lines=9> */
.L_x_317:
[----:B------:R-:W-:Y:S05]  /*f450*/  BSYNC B1 ;  /* 0x0000000000017941 */ /* 0x000fea0003800000 */
.L_x_316:
[----:B------:R-:W-:Y:S01]  /*f460*/  @!P4 IMAD R63, R63, R201, R210 ;  /* 0x000000c93f3fc224 */ /* 0x000fe200078e02d2 */
[----:B------:R-:W-:Y:S04]  /*f470*/  BSSY B1, `(.L_x_318) ;  /* 0x0000006000017945 */ /* 0x000fe80003800000 */
[----:B------:R0:W-:Y:S01]  /*f480*/  @!P4 STG.E.U8 desc[UR56][R8.64+0x89], R63 ;  /* 0x0000893f0800c986 */ /* 0x0001e2000c101138 */
[----:B------:R-:W-:Y:S05]  /*f490*/  @P5 BRA `(.L_x_319) ;  /* 0x00000000000c5947 */ /* 0x000fea0003800000 */
[----:B------:R-:W4:Y:S02]  /*f4a0*/  LDG.E.U8 R202, desc[UR56][R204.64+0x90] ;  /* 0x00009038ccca7981 */ /* 0x000f24000c1e1100 */
[----:B----4-:R-:W-:-:S05]  /*f4b0*/  PRMT R5, R202, 0x8880, RZ ;  /* 0x00008880ca057816 */ /* 0x010fca00000000ff */
[----:B------:R-:W-:-:S07]  /*f4c0*/  IMAD R210, R5, R200, RZ ;  /* 0x000000c805d27224 */ /* 0x000fce00078e02ff */
.L_x_319:
[----:B------:R-:W-:Y:S05]  /*f4d0*/  BSYNC B1 ;  /* 0x0000000000017941 */ /* 0x000fea0003800000 */
.L_x_318:
        /* <DEDUP_REMOVED lines=9> */
.L_x_321:
[----:B------:R-:W-:Y:S05]  /*f570*/  BSYNC B1 ;  /* 0x0000000000017941 */ /* 0x000fea0003800000 */
.L_x_320:
[----:B------:R-:W-:Y:S01]  /*f580*/  @!P4 IMAD R49, R49, R201, R210 ;  /* 0x000000c93131c224 */ /* 0x000fe200078e02d2 */
[----:B------:R-:W-:Y:S04]  /*f590*/  BSSY B1, `(.L_x_322) ;  /* 0x0000006000017945 */ /* 0x000fe80003800000 */
[----:B------:R0:W-:Y:S01]  /*f5a0*/  @!P4 STG.E.U8 desc[UR56][R14.64+0x91], R49 ;  /* 0x000091310e00c986 */ /* 0x0001e2000c101138 */
[----:B------:R-:W-:Y:S05]  /*f5b0*/  @P5 BRA `(.L_x_323) ;  /* 0x00000000000c5947 */ /* 0x000fea0003800000 */
[----:B------:R-:W4:Y:S02]  /*f5c0*/  LDG.E.U8 R202, desc[UR56][R192.64+0x90] ;  /* 0x00009038c0ca7981 */ /* 0x000f24000c1e1100 */
[----:B----4-:R-:W-:-:S05]  /*f5d0*/  PRMT R5, R202, 0x8880, RZ ;  /* 0x00008880ca057816 */ /* 0x010fca00000000ff */
[----:B------:R-:W-:-:S07]  /*f5e0*/  IMAD R210, R5, R200, RZ ;  /* 0x000000c805d27224 */ /* 0x000fce00078e02ff */
.L_x_323:
[----:B------:R-:W-:Y:S05]  /*f5f0*/  BSYNC B1 ;  /* 0x0000000000017941 */ /* 0x000fea0003800000 */
.L_x_322:
        /* <DEDUP_REMOVED lines=9> */
.L_x_325:
[----:B------:R-:W-:Y:S05]  /*f690*/  BSYNC B1 ;  /* 0x0000000000017941 */ /* 0x000fea0003800000 */
.L_x_324:
[----:B------:R-:W-:Y:S01]  /*f6a0*/  @!P4 IMAD R51, R51, R201, R210 ;  /* 0x000000c93333c224 */ /* 0x000fe200078e02d2 */
[----:B------:R-:W-:Y:S04]  /*f6b0*/  BSSY B1, `(.L_x_326) ;  /* 0x0000006000017945 */ /* 0x000fe80003800000 */
[----:B------:R0:W-:Y:S01]  /*f6c0*/  @!P4 STG.E.U8 desc[UR56][R12.64+0x91], R51 ;  /* 0x000091330c00c986 */ /* 0x0001e2000c101138 */
[----:B------:R-:W-:Y:S05]  /*f6d0*/  @P5 BRA `(.L_x_327) ;  /* 0x00000000000c5947 */ /* 0x000fea0003800000 */
[----:B------:R-:W4:Y:S02]  /*f6e0*/  LDG.E.U8 R202, desc[UR56][R204.64+0x98] ;  /* 0x00009838ccca7981 */ /* 0x000f24000c1e1100 */
[----:B----4-:R-:W-:-:S05]  /*f6f0*/  PRMT R5, R202, 0x8880, RZ ;  /* 0x00008880ca057816 */ /* 0x010fca00000000ff */
[----:B------:R-:W-:-:S07]  /*f700*/  IMAD R210, R5, R200, RZ ;  /* 0x000000c805d27224 */ /* 0x000fce00078e02ff */
.L_x_327:
[----:B------:R-:W-:Y:S05]  /*f710*/  BSYNC B1 ;  /* 0x0000000000017941 */ /* 0x000fea0003800000 */
.L_x_326:
        /* <DEDUP_REMOVED lines=9> */
.L_x_329:
[----:B------:R-:W-:Y:S05]  /*f7b0*/  BSYNC B1 ;  /* 0x0000000000017941 */ /* 0x000fea0003800000 */
.L_x_328:
[----:B------:R-:W-:Y:S01]  /*f7c0*/  @!P4 IMAD R53, R53, R201, R210 ;  /* 0x000000c93535c224 */ /* 0x000fe200078e02d2 */
[----:B------:R-:W-:Y:S04]  /*f7d0*/  BSSY B1, `(.L_x_330) ;  /* 0x0000006000017945 */ /* 0x000fe80003800000 */
[----:B------:R0:W-:Y:S01]  /*f7e0*/  @!P4 STG.E.U8 desc[UR56][R14.64+0x99], R53 ;  /* 0x000099350e00c986 */ /* 0x0001e2000c101138 */
[----:B------:R-:W-:Y:S05]  /*f7f0*/  @P5 BRA `(.L_x_331) ;  /* 0x00000000000c5947 */ /* 0x000fea0003800000 */
[----:B------:R-:W4:Y:S02]  /*f800*/  LDG.E.U8 R202, desc[UR56][R192.64+0x98] ;  /* 0x00009838c0ca7981 */ /* 0x000f24000c1e1100 */
[----:B----4-:R-:W-:-:S05]  /*f810*/  PRMT R5, R202, 0x8880, RZ ;  /* 0x00008880ca057816 */ /* 0x010fca00000000ff */
[----:B------:R-:W-:-:S07]  /*f820*/  IMAD R210, R5, R200, RZ ;  /* 0x000000c805d27224 */ /* 0x000fce00078e02ff */
.L_x_331:
[----:B------:R-:W-:Y:S05]  /*f830*/  BSYNC B1 ;  /* 0x0000000000017941 */ /* 0x000fea0003800000 */
.L_x_330:
        /* <DEDUP_REMOVED lines=9> */
.L_x_333:
[----:B------:R-:W-:Y:S05]  /*f8d0*/  BSYNC B1 ;  /* 0x0000000000017941 */ /* 0x000fea0003800000 */
.L_x_332:
[----:B------:R-:W-:Y:S01]  /*f8e0*/  @!P4 IMAD R55, R55, R201, R210 ;  /* 0x000000c93737c224 */ /* 0x000fe200078e02d2 */
[----:B------:R-:W-:Y:S04]  /*f8f0*/  BSSY B1, `(.L_x_334) ;  /* 0x0000006000017945 */ /* 0x000fe80003800000 */
[----:B------:R0:W-:Y:S01]  /*f900*/  @!P4 STG.E.U8 desc[UR56][R12.64+0x99], R55 ;  /* 0x000099370c00c986 */ /* 0x0001e2000c101138 */
[----:B------:R-:W-:Y:S05]  /*f910*/  @P5 BRA `(.L_x_335) ;  /* 0x00000000000c5947 */ /* 0x000fea0003800000 */
[----:B------:R-:W4:Y:S02]  /*f920*/  LDG.E.U8 R202, desc[UR56][R196.64+0x90] ;  /* 0x00009038c4ca7981 */ /* 0x000f24000c1e1100 */
[----:B----4-:R-:W-:-:S05]  /*f930*/  PRMT R5, R202, 0x8880, RZ ;  /* 0x00008880ca057816 */ /* 0x010fca00000000ff */
[----:B------:R-:W-:-:S07]  /*f940*/  IMAD R210, R5, R200, RZ ;  /* 0x000000c805d27224 */ /* 0x000fce00078e02ff */
.L_x_335:
[----:B------:R-:W-:Y:S05]  /*f950*/  BSYNC B1 ;  /* 0x0000000000017941 */ /* 0x000fea0003800000 */
.L_x_334:
        /* <DEDUP_REMOVED lines=9> */
.L_x_337:
[----:B------:R-:W-:Y:S05]  /*f9f0*/  BSYNC B1 ;  /* 0x0000000000017941 */ /* 0x000fea0003800000 */
.L_x_336:
[----:B------:R-:W-:Y:S01]  /*fa00*/  @!P4 IMAD R41, R41, R201, R210 ;  /* 0x000000c92929c224 */ /* 0x000fe200078e02d2 */
[----:B------:R-:W-:Y:S04]  /*fa10*/  BSSY B1, `(.L_x_338) ;  /* 0x0000006000017945 */ /* 0x000fe80003800000 */
[----:B------:R0:W-:Y:S01]  /*fa20*/  @!P4 STG.E.U8 desc[UR56][R10.64+0x91], R41 ;  /* 0x000091290a00c986 */ /* 0x0001e2000c101138 */
[----:B------:R-:W-:Y:S05]  /*fa30*/  @P5 BRA `(.L_x_339) ;  /* 0x00000000000c5947 */ /* 0x000fea0003800000 */
[----:B------:R-:W4:Y:S02]  /*fa40*/  LDG.E.U8 R202, desc[UR56][R6.64+0x90] ;  /* 0x0000903806ca7981 */ /* 0x000f24000c1e1100 */
[----:B----4-:R-:W-:-:S05]  /*fa50*/  PRMT R5, R202, 0x8880, RZ ;  /* 0x00008880ca057816 */ /* 0x010fca00000000ff */
[----:B------:R-:W-:-:S07]  /*fa60*/  IMAD R210, R5, R200, RZ ;  /* 0x000000c805d27224 */ /* 0x000fce00078e02ff */
.L_x_339:
[----:B------:R-:W-:Y:S05]  /*fa70*/  BSYNC B1 ;  /* 0x0000000000017941 */ /* 0x000fea0003800000 */
.L_x_338:
        /* <DEDUP_REMOVED lines=9> */
.L_x_341:
[----:B------:R-:W-:Y:S05]  /*fb10*/  BSYNC B1 ;  /* 0x0000000000017941 */ /* 0x000fea0003800000 */
.L_x_340:
[----:B------:R-:W-:Y:S01]  /*fb20*/  @!P4 IMAD R43, R43, R201, R210 ;  /* 0x000000c92b2bc224 */ /* 0x000fe200078e02d2 */
[----:B------:R-:W-:Y:S04]  /*fb30*/  BSSY B1, `(.L_x_342) ;  /* 0x0000006000017945 */ /* 0x000fe80003800000 */
[----:B------:R0:W-:Y:S01]  /*fb40*/  @!P4 STG.E.U8 desc[UR56][R8.64+0x91], R43 ;  /* 0x0000912b0800c986 */ /* 0x0001e2000c101138 */
[----:B------:R-:W-:Y:S05]  /*fb50*/  @P5 BRA `(.L_x_343) ;  /* 0x00000000000c5947 */ /* 0x000fea0003800000 */
[----:B------:R-:W4:Y:S02]  /*fb60*/  LDG.E.U8 R202, desc[UR56][R196.64+0x98] ;  /* 0x00009838c4ca7981 */ /* 0x000f24000c1e1100 */
[----:B----4-:R-:W-:-:S05]  /*fb70*/  PRMT R5, R202, 0x8880, RZ ;  /* 0x00008880ca057816 */ /* 0x010fca00000000ff */
[----:B------:R-:W-:-:S07]  /*fb80*/  IMAD R210, R5, R200, RZ ;  /* 0x000000c805d27224 */ /* 0x000fce00078e02ff */
.L_x_343:
[----:B------:R-:W-:Y:S05]  /*fb90*/  BSYNC B1 ;  /* 0x0000000000017941 */ /* 0x000fea0003800000 */
.L_x_342:
        /* <DEDUP_REMOVED lines=9> */
.L_x_345:
[----:B------:R-:W-:Y:S05]  /*fc30*/  BSYNC B1 ;  /* 0x0000000000017941 */ /* 0x000fea0003800000 */
.L_x_344:
[----:B------:R-:W-:Y:S01]  /*fc40*/  @!P4 IMAD R45, R45, R201, R210 ;  /* 0x000000c92d2dc224 */ /* 0x000fe200078e02d2 */
[----:B------:R-:W-:Y:S04]  /*fc50*/  BSSY B1, `(.L_x_346) ;  /* 0x0000006000017945 */ /* 0x000fe80003800000 */
[----:B------:R0:W-:Y:S01]  /*fc60*/  @!P4 STG.E.U8 desc[UR56][R10.64+0x99], R45 ;  /* 0x0000992d0a00c986 */ /* 0x0001e2000c101138 */
[----:B------:R-:W-:Y:S05]  /*fc70*/  @P5 BRA `(.L_x_347) ;  /* 0x00000000000c5947 */ /* 0x000fea0003800000 */
[----:B------:R-:W4:Y:S02]  /*fc80*/  LDG.E.U8 R202, desc[UR56][R6.64+0x98] ;  /* 0x0000983806ca7981 */ /* 0x000f24000c1e1100 */
[----:B----4-:R-:W-:-:S05]  /*fc90*/  PRMT R5, R202, 0x8880, RZ ;  /* 0x00008880ca057816 */ /* 0x010fca00000000ff */
[----:B------:R-:W-:-:S07]  /*fca0*/  IMAD R210, R5, R200, RZ ;  /* 0x000000c805d27224 */ /* 0x000fce00078e02ff */
.L_x_347:
[----:B------:R-:W-:Y:S05]  /*fcb0*/  BSYNC B1 ;  /* 0x0000000000017941 */ /* 0x000fea0003800000 */
.L_x_346:
        /* <DEDUP_REMOVED lines=9> */
.L_x_349:
[----:B------:R-:W-:Y:S05]  /*fd50*/  BSYNC B1 ;  /* 0x0000000000017941 */ /* 0x000fea0003800000 */
.L_x_348:
[----:B------:R-:W-:Y:S01]  /*fd60*/  @!P4 IMAD R47, R47, R201, R210 ;  /* 0x000000c92f2fc224 */ /* 0x000fe200078e02d2 */
[----:B------:R-:W-:Y:S04]  /*fd70*/  BSSY B1, `(.L_x_350) ;  /* 0x0000006000017945 */ /* 0x000fe80003800000 */
[----:B------:R0:W-:Y:S01]  /*fd80*/  @!P4 STG.E.U8 desc[UR56][R8.64+0x99], R47 ;  /* 0x0000992f0800c986 */ /* 0x0001e2000c101138 */
[----:B------:R-:W-:Y:S05]  /*fd90*/  @P5 BRA `(.L_x_351) ;  /* 0x00000000000c5947 */ /* 0x000fea0003800000 */
[----:B------:R-:W4:Y:S02]  /*fda0*/  LDG.E.U8 R202, desc[UR56][R204.64+0xa0] ;  /* 0x0000a038ccca7981 */ /* 0x000f24000c1e1100 */
[----:B----4-:R-:W-:-:S05]  /*fdb0*/  PRMT R5, R202, 0x8880, RZ ;  /* 0x00008880ca057816 */ /* 0x010fca00000000ff */
[----:B------:R-:W-:-:S07]  /*fdc0*/  IMAD R210, R5, R200, RZ ;  /* 0x000000c805d27224 */ /* 0x000fce00078e02ff */
.L_x_351:
[----:B------:R-:W-:Y:S05]  /*fdd0*/  BSYNC B1 ;  /* 0x0000000000017941 */ /* 0x000fea0003800000 */
.L_x_350:
        /* <DEDUP_REMOVED lines=9> */
.L_x_353:
[----:B------:R-:W-:Y:S05]  /*fe70*/  BSYNC B1 ;  /* 0x0000000000017941 */ /* 0x000fea0003800000 */
.L_x_352:
[----:B------:R-:W-:Y:S01]  /*fe80*/  @!P4 IMAD R33, R33, R201, R210 ;  /* 0x000000c92121c224 */ /* 0x000fe200078e02d2 */
[----:B------:R-:W-:Y:S04]  /*fe90*/  BSSY B1, `(.L_x_354) ;  /* 0x0000006000017945 */ /* 0x000fe80003800000 */
[----:B------:R0:W-:Y:S01]  /*fea0*/  @!P4 STG.E.U8 desc[UR56][R14.64+0xa1], R33 ;  /* 0x0000a1210e00c986 */ /* 0x0001e2000c101138 */
[----:B------:R-:W-:Y:S05]  /*feb0*/  @P5 BRA `(.L_x_355) ;  /* 0x00000000000c5947 */ /* 0x000fea0003800000 */
[----:B------:R-:W4:Y:S02]  /*fec0*/  LDG.E.U8 R202, desc[UR56][R192.64+0xa0] ;  /* 0x0000a038c0ca7981 */ /* 0x000f24000c1e1100 */
[----:B----4-:R-:W-:-:S05]  /*fed0*/  PRMT R5, R202, 0x8880, RZ ;  /* 0x00008880ca057816 */ /* 0x010fca00000000ff */
[----:B------:R-:W-:-:S07]  /*fee0*/  IMAD R210, R5, R200, RZ ;  /* 0x000000c805d27224 */ /* 0x000fce00078e02ff */
.L_x_355:
[----:B------:R-:W-:Y:S05]  /*fef0*/  BSYNC B1 ;  /* 0x0000000000017941 */ /* 0x000fea0003800000 */
.L_x_354:
[----:B------:R-:W-:Y:S01]  /*ff00*/  ISETP.LT.OR P4, PT, R22, 0xa2, !P0 ;  /* 0x000000a21600780c */ /* 0x000fe20004781670 */
[----:B----4-:R-:W-:Y:S01]  /*ff10*/  @!P5 IMAD R5, R34, R201, R210 ;  /* 0x000000c92205d224 */ /* 0x010fe200078e02d2 */
[----:B------:R-:W-:Y:S04]  /*ff20*/  BSSY B1, `(.L_x_356) ;  /* 0x0000008000017945 */ /* 0x000fe80003800000 */
[----:B------:R4:W-:Y:S01]  /*ff30*/  @!P5 STG.E.U8 desc[UR56][R12.64+0xa0], R5 ;  /* 0x0000a0050c00d986 */ /* 0x0009e2000c101138 */
[C---:B------:R-:W-:Y:S02]  /*ff40*/  ISETP.LT.OR P5, PT, R22.reuse, 0xa9, !P3 ;  /* 0x000000a91600780c */ /* 0x040fe40005fa1670 */
[----:B------:R-:W-:-:S04]  /*ff50*/  ISETP.LT.OR P3, PT, R22, 0xaa, !P3 ;  /* 0x000000aa1600780c */ /* 0x000fc80005f61670 */
[----:B------:R-:W-:Y:S09]  /*ff60*/  @P4 BRA `(.L_x_357) ;  /* 0x00000000000c4947 */ /* 0x000ff20003800000 */
[----:B------:R-:W4:Y:S02]  /*ff70*/  LDG.E.U8 R202, desc[UR56][R192.64+0xa1] ;  /* 0x0000a138c0ca7981 */ /* 0x000f24000c1e1100 */
[----:B----4-:R-:W-:-:S05]  /*ff80*/  PRMT R5, R202, 0x8880, RZ ;  /* 0x00008880ca057816 */ /* 0x010fca00000000ff */
[----:B------:R-:W-:-:S07]  /*ff90*/  IMAD R210, R5, R200, RZ ;  /* 0x000000c805d27224 */ /* 0x000fce00078e02ff */
.L_x_357:
[----:B------:R-:W-:Y:S05]  /*ffa0*/  BSYNC B1 ;  /* 0x0000000000017941 */ /* 0x000fea0003800000 */
.L_x_356:
[----:B------:R-:W-:Y:S01]  /*ffb0*/  @!P4 IMAD R35, R35, R201, R210 ;  /* 0x000000c92323c224 */ /* 0x000fe200078e02d2 */
[----:B------:R-:W-:Y:S04]  /*ffc0*/  BSSY B1, `(.L_x_358) ;  /* 0x0000006000017945 */ /* 0x000fe80003800000 */
[----:B------:R0:W-:Y:S01]  /*ffd0*/  @!P4 STG.E.U8 desc[UR56][R12.64+0xa1], R35 ;  /* 0x0000a1230c00c986 */ /* 0x0001e2000c101138 */
[----:B------:R-:W-:Y:S05]  /*ffe0*/  @P5 BRA `(.L_x_359) ;  /* 0x00000000000c5947 */ /* 0x000fea0003800000 */
[----:B------:R-:W4:Y:S02]  /*fff0*/  LDG.E.U8 R202, desc[UR56][R204.64+0xa8] ;  /* 0x0000a838ccca7981 */ /* 0x000f24000c1e1100 */
[----:B----4-:R-:W-:-:S05]  /*10000*/  PRMT R5, R202, 0x8880, RZ ;  /* 0x00008880ca057816 */ /* 0x010fca00000000ff */
[----:B------:R-:W-:-:S07]  /*10010*/  IMAD R210, R5, R200, RZ ;  /* 0x000000c805d27224 */ /* 0x000fce00078e02ff */
.L_x_359:
[----:B------:R-:W-:Y:S05]  /*10020*/  BSYNC B1 ;  /* 0x0000000000017941 */ /* 0x000fea0003800000 */
.L_x_358:
[----:B----4-:R-:W-:Y:S01]  /*10030*/  @!P5 IMAD R5, R36, R201, R210 ;  /* 0x000000c92405d224 */ /* 0x010fe200078e02d2 */
[----:B------:R-:W-:Y:S04]  /*10040*/  BSSY B1, `(.L_x_360) ;  /* 0x0000006000017945 */ /* 0x000fe80003800000 */
[----:B------:R4:W-:Y:S01]  /*10050*/  @!P5 STG.E.U8 desc[UR56][R14.64+0xa8], R5 ;  /* 0x0000a8050e00d986 */ /* 0x0009e2000c101138 */
[----:B------:R-:W-:Y:S05]  /*10060*/  @P3 BRA `(.L_x_361) ;  /* 0x00000000000c3947 */ /* 0x000fea0003800000 */
[----:B------:R-:W4:Y:S02]  /*10070*/  LDG.E.U8 R202, desc[UR56][R204.64+0xa9] ;  /* 0x0000a938ccca7981 */ /* 0x000f24000c1e1100 */
[----:B----4-:R-:W-:-:S05]  /*10080*/  PRMT R5, R202, 0x8880, RZ ;  /* 0x00008880ca057816 */ /* 0x010fca00000000ff */
[----:B------:R-:W-:-:S07]  /*10090*/  IMAD R210, R5, R200, RZ ;  /* 0x000000c805d27224 */ /* 0x000fce00078e02ff */
.L_x_361:
[----:B------:R-:W-:Y:S05]  /*100a0*/  BSYNC B1 ;  /* 0x0000000000017941 */ /* 0x000fea0003800000 */
.L_x_360:
[C---:B------:R-:W-:Y:S01]  /*100b0*/  ISETP.LT.OR P4, PT, R22.reuse, 0xa9, !P0 ;  /* 0x000000a91600780c */ /* 0x040fe20004781670 */
[----:B------:R-:W-:Y:S01]  /*100c0*/  @!P3 IMAD R37, R37, R201, R210 ;  /* 0x000000c92525b224 */ /* 0x000fe200078e02d2 */
[----:B------:R-:W-:Y:S01]  /*100d0*/  BSSY B1, `(.L_x_362) ;  /* 0x0000009000017945 */ /* 0x000fe20003800000 */
[C---:B------:R-:W-:Y:S02]  /*100e0*/  ISETP.LT.OR P0, PT, R22.reuse, 0xaa, !P0 ;  /* 0x000000aa1600780c */ /* 0x040fe40004701670 */
[C---:B------:R-:W-:Y:S01]  /*100f0*/  ISETP.LT.OR P5, PT, R22.reuse, 0xa1, !P1 ;  /* 0x000000a11600780c */ /* 0x040fe20004fa1670 */
[----:B------:R0:W-:Y:S01]  /*10100*/  @!P3 STG.E.U8 desc[UR56][R14.64+0xa9], R37 ;  /* 0x0000a9250e00b986 */ /* 0x0001e2000c101138 */
[----:B------:R-:W-:-:S06]  /*10110*/  ISETP.LT.OR P3, PT, R22, 0xa2, !P1 ;  /* 0x000000a21600780c */ /* 0x000fcc0004f61670 */
[----:B------:R-:W-:Y:S07]  /*10120*/  @P4 BRA `(.L_x_363) ;  /* 0x00000000000c4947 */ /* 0x000fee0003800000 */
[----:B------:R-:W4:Y:S02]  /*10130*/  LDG.E.U8 R202, desc[UR56][R192.64+0xa8] ;  /* 0x0000a838c0ca7981 */ /* 0x000f24000c1e1100 */
[----:B----4-:R-:W-:-:S05]  /*10140*/  PRMT R5, R202, 0x8880, RZ ;  /* 0x00008880ca057816 */ /* 0x010fca00000000ff */
[----:B------:R-:W-:-:S07]  /*10150*/  IMAD R210, R5, R200, RZ ;  /* 0x000000c805d27224 */ /* 0x000fce00078e02ff */
.L_x_363:
[----:B------:R-:W-:Y:S05]  /*10160*/  BSYNC B1 ;  /* 0x0000000000017941 */ /* 0x000fea0003800000 */
.L_x_362:
[----:B----4-:R-:W-:Y:S01]  /*10170*/  @!P4 IMAD R5, R38, R201, R210 ;  /* 0x000000c92605c224 */ /* 0x010fe200078e02d2 */
[----:B------:R-:W-:Y:S04]  /*10180*/  BSSY B1, `(.L_x_364) ;  /* 0x0000006000017945 */ /* 0x000fe80003800000 */
[----:B------:R4:W-:Y:S01]  /*10190*/  @!P4 STG.E.U8 desc[UR56][R12.64+0xa8], R5 ;  /* 0x0000a8050c00c986 */ /* 0x0009e2000c101138 */
[----:B------:R-:W-:Y:S05]  /*101a0*/  @P0 BRA `(.L_x_365) ;  /* 0x00000000000c0947 */ /* 0x000fea0003800000 */
[----:B------:R-:W4:Y:S02]  /*101b0*/  LDG.E.U8 R202, desc[UR56][R192.64+0xa9] ;  /* 0x0000a938c0ca7981 */ /* 0x000f24000c1e1100 */
[----:B----4-:R-:W-:-:S05]  /*101c0*/  PRMT R5, R202, 0x8880, RZ ;  /* 0x00008880ca057816 */ /* 0x010fca00000000ff */
[----:B------:R-:W-:-:S07]  /*101d0*/  IMAD R210, R5, R200, RZ ;  /* 0x000000c805d27224 */ /* 0x000fce00078e02ff */
.L_x_365:
[----:B------:R-:W-:Y:S05]  /*101e0*/  BSYNC B1 ;  /* 0x0000000000017941 */ /* 0x000fea0003800000 */
.L_x_364:
[----:B------:R-:W-:Y:S01]  /*101f0*/  @!P0 IMAD R39, R39, R201, R210 ;  /* 0x000000c927278224 */ /* 0x000fe200078e02d2 */
[----:B------:R-:W-:Y:S04]  /*10200*/  BSSY B1, `(.L_x_366) ;  /* 0x0000006000017945 */ /* 0x000fe80003800000 */
[----:B------:R0:W-:Y:S01]  /*10210*/  @!P0 STG.E.U8 desc[UR56][R12.64+0xa9], R39 ;  /* 0x0000a9270c008986 */ /* 0x0001e2000c101138 */
[----:B------:R-:W-:Y:S05]  /*10220*/  @P5 BRA `(.L_x_367) ;  /* 0x00000000000c5947 */ /* 0x000fea0003800000 */
[----:B------:R-:W4:Y:S02]  /*10230*/  LDG.E.U8 R202, desc[UR56][R196.64+0xa0] ;  /* 0x0000a038c4ca7981 */ /* 0x000f24000c1e1100 */
[----:B----4-:R-:W-:-:S05]  /*10240*/  PRMT R5, R202, 0x8880, RZ ;  /* 0x00008880ca057816 */ /* 0x010fca00000000ff */
[----:B------:R-:W-:-:S07]  /*10250*/  IMAD R210, R5, R200, RZ ;  /* 0x000000c805d27224 */ /* 0x000fce00078e02ff */
.L_x_367:
[----:B------:R-:W-:Y:S05]  /*10260*/  BSYNC B1 ;  /* 0x0000000000017941 */ /* 0x000fea0003800000 */
.L_x_366:
[----:B----4-:R-:W-:Y:S01]  /*10270*/  @!P5 IMAD R5, R24, R201, R210 ;  /* 0x000000c91805d224 */ /* 0x010fe200078e02d2 */
[----:B------:R-:W-:Y:S04]  /*10280*/  BSSY B1, `(.L_x_368) ;  /* 0x0000006000017945 */ /* 0x000fe80003800000 */
[----:B------:R4:W-:Y:S01]  /*10290*/  @!P5 STG.E.U8 desc[UR56][R10.64+0xa0], R5 ;  /* 0x0000a0050a00d986 */ /* 0x0009e2000c101138 */
[----:B------:R-:W-:Y:S05]  /*102a0*/  @P3 BRA `(.L_x_369) ;  /* 0x00000000000c3947 */ /* 0x000fea0003800000 */
[----:B------:R-:W4:Y:S02]  /*102b0*/  LDG.E.U8 R202, desc[UR56][R196.64+0xa1] ;  /* 0x0000a138c4ca7981 */ /* 0x000f24000c1e1100 */
[----:B----4-:R-:W-:-:S05]  /*102c0*/  PRMT R5, R202, 0x8880, RZ ;  /* 0x00008880ca057816 */ /* 0x010fca00000000ff */
[----:B------:R-:W-:-:S07]  /*102d0*/  IMAD R210, R5, R200, RZ ;  /* 0x000000c805d27224 */ /* 0x000fce00078e02ff */
.L_x_369:
[----:B------:R-:W-:Y:S05]  /*102e0*/  BSYNC B1 ;  /* 0x0000000000017941 */ /* 0x000fea0003800000 */
.L_x_368:
[C---:B------:R-:W-:Y:S01]  /*102f0*/  ISETP.LT.OR P4, PT, R22.reuse, 0xa1, !P2 ;  /* 0x000000a11600780c */ /* 0x040fe20005781670 */
[----:B------:R-:W-:Y:S01]  /*10300*/  @!P3 IMAD R25, R25, R201, R210 ;  /* 0x000000c91919b224 */ /* 0x000fe200078e02d2 */
[----:B------:R-:W-:Y:S01]  /*10310*/  BSSY B1, `(.L_x_370) ;  /* 0x000000a000017945 */ /* 0x000fe20003800000 */
[C---:B------:R-:W-:Y:S02]  /*10320*/  ISETP.LT.OR P0, PT, R22.reuse, 0xa2, !P2 ;  /* 0x000000a21600780c */ /* 0x040fe40005701670 */
[C---:B------:R-:W-:Y:S01]  /*10330*/  ISETP.LT.OR P5, PT, R22.reuse, 0xa9, !P2 ;  /* 0x000000a91600780c */ /* 0x040fe200057a1670 */
[----:B------:R0:W-:Y:S01]  /*10340*/  @!P3 STG.E.U8 desc[UR56][R10.64+0xa1], R25 ;  /* 0x0000a1190a00b986 */ /* 0x0001e2000c101138 */
[C---:B------:R-:W-:Y:S02]  /*10350*/  ISETP.LT.OR P3, PT, R22.reuse, 0xa9, !P1 ;  /* 0x000000a91600780c */ /* 0x040fe40004f61670 */
[----:B------:R-:W-:-:S04]  /*10360*/  ISETP.LT.OR P1, PT, R22, 0xaa, !P1 ;  /* 0x000000aa1600780c */ /* 0x000fc80004f21670 */
[----:B------:R-:W-:Y:S09]  /*10370*/  @P4 BRA `(.L_x_371) ;  /* 0x00000000000c4947 */ /* 0x000ff20003800000 */
[----:B------:R-:W4:Y:S02]  /*10380*/  LDG.E.U8 R202, desc[UR56][R6.64+0xa0] ;  /* 0x0000a03806ca7981 */ /* 0x000f24000c1e1100 */
[----:B----4-:R-:W-:-:S05]  /*10390*/  PRMT R5, R202, 0x8880, RZ ;  /* 0x00008880ca057816 */ /* 0x010fca00000000ff */
[----:B------:R-:W-:-:S07]  /*103a0*/  IMAD R210, R5, R200, RZ ;  /* 0x000000c805d27224 */ /* 0x000fce00078e02ff */
.L_x_371:
[----:B------:R-:W-:Y:S05]  /*103b0*/  BSYNC B1 ;  /* 0x0000000000017941 */ /* 0x000fea0003800000 */
.L_x_370:
[----:B----4-:R-:W-:Y:S01]  /*103c0*/  @!P4 IMAD R5, R26, R201, R210 ;  /* 0x000000c91a05c224 */ /* 0x010fe200078e02d2 */
[----:B------:R-:W-:Y:S04]  /*103d0*/  BSSY B1, `(.L_x_372) ;  /* 0x0000006000017945 */ /* 0x000fe80003800000 */
[----:B------:R4:W-:Y:S01]  /*103e0*/  @!P4 STG.E.U8 desc[UR56][R8.64+0xa0], R5 ;  /* 0x0000a0050800c986 */ /* 0x0009e2000c101138 */
[----:B------:R-:W-:Y:S05]  /*103f0*/  @P0 BRA `(.L_x_373) ;  /* 0x00000000000c0947 */ /* 0x000fea0003800000 */
[----:B------:R-:W4:Y:S02]  /*10400*/  LDG.E.U8 R202, desc[UR56][R6.64+0xa1] ;  /* 0x0000a13806ca7981 */ /* 0x000f24000c1e1100 */
[----:B----4-:R-:W-:-:S05]  /*10410*/  PRMT R5, R202, 0x8880, RZ ;  /* 0x00008880ca057816 */ /* 0x010fca00000000ff */
[----:B------:R-:W-:-:S07]  /*10420*/  IMAD R210, R5, R200, RZ ;  /* 0x000000c805d27224 */ /* 0x000fce00078e02ff */
.L_x_373:
[----:B------:R-:W-:Y:S05]  /*10430*/  BSYNC B1 ;  /* 0x0000000000017941 */ /* 0x000fea0003800000 */
.L_x_372:
[----:B------:R-:W-:Y:S01]  /*10440*/  @!P0 IMAD R27, R27, R201, R210 ;  /* 0x000000c91b1b8224 */ /* 0x000fe200078e02d2 */
[----:B------:R-:W-:Y:S04]  /*10450*/  BSSY B1, `(.L_x_374) ;  /* 0x0000006000017945 */ /* 0x000fe80003800000 */
[----:B------:R0:W-:Y:S01]  /*10460*/  @!P0 STG.E.U8 desc[UR56][R8.64+0xa1], R27 ;  /* 0x0000a11b08008986 */ /* 0x0001e2000c101138 */
[----:B------:R-:W-:Y:S05]  /*10470*/  @P3 BRA `(.L_x_375) ;  /* 0x00000000000c3947 */ /* 0x000fea0003800000 */
[----:B------:R-:W4:Y:S02]  /*10480*/  LDG.E.U8 R202, desc[UR56][R196.64+0xa8] ;  /* 0x0000a838c4ca7981 */ /* 0x000f24000c1e1100 */
[----:B----4-:R-:W-:-:S05]  /*10490*/  PRMT R5, R202, 0x8880, RZ ;  /* 0x00008880ca057816 */ /* 0x010fca00000000ff */
[----:B------:R-:W-:-:S07]  /*104a0*/  IMAD R210, R5, R200, RZ ;  /* 0x000000c805d27224 */ /* 0x000fce00078e02ff */
.L_x_375:
[----:B------:R-:W-:Y:S05]  /*104b0*/  BSYNC B1 ;  /* 0x0000000000017941 */ /* 0x000fea0003800000 */
.L_x_374:
[----:B----4-:R-:W-:Y:S01]  /*104c0*/  @!P3 IMAD R5, R28, R201, R210 ;  /* 0x000000c91c05b224 */ /* 0x010fe200078e02d2 */
[----:B------:R-:W-:Y:S04]  /*104d0*/  BSSY B1, `(.L_x_376) ;  /* 0x0000006000017945 */ /* 0x000fe80003800000 */
[----:B------:R4:W-:Y:S01]  /*104e0*/  @!P3 STG.E.U8 desc[UR56][R10.64+0xa8], R5 ;  /* 0x0000a8050a00b986 */ /* 0x0009e2000c101138 */
[----:B------:R-:W-:Y:S05]  /*104f0*/  @P1 BRA `(.L_x_377) ;  /* 0x00000000000c1947 */ /* 0x000fea0003800000 */
[----:B------:R-:W4:Y:S02]  /*10500*/  LDG.E.U8 R202, desc[UR56][R196.64+0xa9] ;  /* 0x0000a938c4ca7981 */ /* 0x000f24000c1e1100 */
[----:B----4-:R-:W-:-:S05]  /*10510*/  PRMT R5, R202, 0x8880, RZ ;  /* 0x00008880ca057816 */ /* 0x010fca00000000ff */
[----:B------:R-:W-:-:S07]  /*10520*/  IMAD R210, R5, R200, RZ ;  /* 0x000000c805d27224 */ /* 0x000fce00078e02ff */
.L_x_377:
[----:B------:R-:W-:Y:S05]  /*10530*/  BSYNC B1 ;  /* 0x0000000000017941 */ /* 0x000fea0003800000 */
.L_x_376:
[----:B------:R-:W-:Y:S01]  /*10540*/  @!P1 IMAD R29, R29, R201, R210 ;  /* 0x000000c91d1d9224 */ /* 0x000fe200078e02d2 */
[----:B------:R-:W-:Y:S04]  /*10550*/  BSSY B1, `(.L_x_378) ;  /* 0x0000006000017945 */ /* 0x000fe80003800000 */
[----:B------:R0:W-:Y:S01]  /*10560*/  @!P1 STG.E.U8 desc[UR56][R10.64+0xa9], R29 ;  /* 0x0000a91d0a009986 */ /* 0x0001e2000c101138 */
[----:B------:R-:W-:Y:S05]  /*10570*/  @P5 BRA `(.L_x_379) ;  /* 0x00000000000c5947 */ /* 0x000fea0003800000 */
[----:B------:R-:W4:Y:S02]  /*10580*/  LDG.E.U8 R202, desc[UR56][R6.64+0xa8] ;  /* 0x0000a83806ca7981 */ /* 0x000f24000c1e1100 */
[----:B----4-:R-:W-:-:S05]  /*10590*/  PRMT R5, R202, 0x8880, RZ ;  /* 0x00008880ca057816 */ /* 0x010fca00000000ff */
[----:B------:R-:W-:-:S07]  /*105a0*/  IMAD R210, R5, R200, RZ ;  /* 0x000000c805d27224 */ /* 0x000fce00078e02ff */
.L_x_379:
[----:B------:R-:W-:Y:S05]  /*105b0*/  BSYNC B1 ;  /* 0x0000000000017941 */ /* 0x000fea0003800000 */
.L_x_378:
[----:B----4-:R-:W-:Y:S01]  /*105c0*/  @!P5 IMAD R5, R30, R201, R210 ;  /* 0x000000c91e05d224 */ /* 0x010fe200078e02d2 */
[----:B------:R-:W-:Y:S01]  /*105d0*/  ISETP.LT.OR P2, PT, R22, 0xaa, !P2 ;  /* 0x000000aa1600780c */ /* 0x000fe20005741670 */
[----:B------:R-:W-:Y:S03]  /*105e0*/  BSSY B1, `(.L_x_380) ;  /* 0x0000006000017945 */ /* 0x000fe60003800000 */
[----:B------:R4:W-:Y:S09]  /*105f0*/  @!P5 STG.E.U8 desc[UR56][R8.64+0xa8], R5 ;  /* 0x0000a8050800d986 */ /* 0x0009f2000c101138 */
[----:B------:R-:W-:Y:S05]  /*10600*/  @P2 BRA `(.L_x_381) ;  /* 0x00000000000c2947 */ /* 0x000fea0003800000 */
[----:B------:R-:W4:Y:S02]  /*10610*/  LDG.E.U8 R202, desc[UR56][R6.64+0xa9] ;  /* 0x0000a93806ca7981 */ /* 0x000f24000c1e1100 */
[----:B----4-:R-:W-:-:S05]  /*10620*/  PRMT R5, R202, 0x8880, RZ ;  /* 0x00008880ca057816 */ /* 0x010fca00000000ff */
[----:B------:R-:W-:-:S07]  /*10630*/  IMAD R210, R5, R200, RZ ;  /* 0x000000c805d27224 */ /* 0x000fce00078e02ff */
.L_x_381:
[----:B------:R-:W-:Y:S05]  /*10640*/  BSYNC B1 ;  /* 0x0000000000017941 */ /* 0x000fea0003800000 */
.L_x_380:
[----:B------:R-:W-:Y:S01]  /*10650*/  IMAD R31, R31, R201, R210 ;  /* 0x000000c91f1f7224 */ /* 0x000fe200078e02d2 */
[----:B------:R-:W-:Y:S06]  /*10660*/  @P2 BRA `(.L_x_382) ;  /* 0x0000002000582947 */ /* 0x000fec0003800000 */
[----:B------:R0:W-:Y:S01]  /*10670*/  STG.E.U8 desc[UR56][R8.64+0xa9], R31 ;  /* 0x0000a91f08007986 */ /* 0x0001e2000c101138 */
[----:B------:R-:W-:Y:S05]  /*10680*/  BRA `(.L_x_382) ;  /* 0x0000002000507947 */ /* 0x000fea0003800000 */
.L_x_29:
[C---:B------:R-:W-:Y:S02]  /*10690*/  ISETP.GE.AND P2, PT, R0.reuse, 0x1, PT ;  /* 0x000000010000780c */ /* 0x040fe40003f46270 */
[----:B------:R-:W-:Y:S02]  /*106a0*/  ISETP.GE.AND P3, PT, R0, 0x9, PT ;  /* 0x000000090000780c */ /* 0x000fe40003f66270 */
[C---:B------:R-:W-:Y:S02]  /*106b0*/  ISETP.LT.OR P4, PT, R22.reuse, 0x1, !P2 ;  /* 0x000000011600780c */ /* 0x040fe40005781670 */
[C---:B------:R-:W-:Y:S02]  /*106c0*/  ISETP.LT.OR P5, PT, R22.reuse, 0x2, !P2 ;  /* 0x000000021600780c */ /* 0x040fe400057a1670 */
[C---:B------:R-:W-:Y:S02]  /*106d0*/  ISETP.LT.OR P0, PT, R22.reuse, 0x1, !P3 ;  /* 0x000000011600780c */ /* 0x040fe40005f01670 */
[----:B------:R-:W-:-:S07]  /*106e0*/  ISETP.LT.OR P1, PT, R22, 0x2, !P3 ;  /* 0x000000021600780c */ /* 0x000fce0005f21670 */
[-C--:B------:R-:W-:Y:S02]  /*106f0*/  @!P4 IMAD R5, R192, R201.reuse, RZ ;  /* 0x000000c9c005c224 */ /* 0x080fe400078e02ff */
[-C--:B------:R-:W-:Y:S02]  /*10700*/  @!P5 IMAD R193, R193, R201.reuse, RZ ;  /* 0x000000c9c1c1d224 */ /* 0x080fe400078e02ff */
[-C--:B------:R-:W-:Y:S01]  /*10710*/  @!P0 IMAD R7, R194, R201.reuse, RZ ;  /* 0x000000c9c2078224 */ /* 0x080fe200078e02ff */
[----:B------:R0:W-:Y:S01]  /*10720*/  @!P4 STG.E.U8 desc[UR56][R14.64], R5 ;  /* 0x000000050e00c986 */ /* 0x0001e2000c101138 */
[C---:B------:R-:W-:Y:S01]  /*10730*/  ISETP.LT.OR P4, PT, R22.reuse, 0x9, !P2 ;  /* 0x000000091600780c */ /* 0x040fe20005781670 */
[----:B------:R-:W-:Y:S02]  /*10740*/  @!P1 IMAD R195, R195, R201, RZ ;  /* 0x000000c9c3c39224 */ /* 0x000fe400078e02ff */
[----:B------:R-:W-:Y:S01]  /*10750*/  @!P5 STG.E.U8 desc[UR56][R14.64+0x1], R193 ;  /* 0x000001c10e00d986 */ /* 0x000fe2000c101138 */
[----:B------:R-:W-:-:S03]  /*10760*/  ISETP.LT.OR P5, PT, R22, 0xa, !P2 ;  /* 0x0000000a1600780c */ /* 0x000fc600057a1670 */
[----:B------:R1:W-:Y:S01]  /*10770*/  @!P0 STG.E.U8 desc[UR56][R12.64], R7 ;  /* 0x000000070c008986 */ /* 0x0003e2000c101138 */
[----:B------:R-:W-:-:S03]  /*10780*/  ISETP.LT.OR P0, PT, R22, 0x9, !P3 ;  /* 0x000000091600780c */ /* 0x000fc60005f01670 */
[----:B------:R-:W-:Y:S01]  /*10790*/  @!P1 STG.E.U8 desc[UR56][R12.64+0x1], R195 ;  /* 0x000001c30c009986 */ /* 0x000fe2000c101138 */
[----:B------:R-:W-:Y:S01]  /*107a0*/  ISETP.GE.AND P1, PT, R0, 0x81, PT ;  /* 0x000000810000780c */ /* 0x000fe20003f26270 */
[----:B------:R-:W-:-:S04]  /*107b0*/  @!P4 IMAD R19, R196, R201, RZ ;  /* 0x000000c9c413c224 */ /* 0x000fc800078e02ff */
[-C--:B------:R-:W-:Y:S01]  /*107c0*/  @!P5 IMAD R197, R197, R201.reuse, RZ ;  /* 0x000000c9c5c5d224 */ /* 0x080fe200078e02ff */
[----:B------:R2:W-:Y:S01]  /*107d0*/  @!P4 STG.E.U8 desc[UR56][R14.64+0x8], R19 ;  /* 0x000008130e00c986 */ /* 0x0005e2000c101138 */
[----:B------:R-:W-:Y:S02]  /*107e0*/  ISETP.LT.OR P4, PT, R22, 0xa, !P3 ;  /* 0x0000000a1600780c */ /* 0x000fe40005f81670 */
[----:B0-----:R-:W-:Y:S01]  /*107f0*/  @!P0 IMAD R5, R198, R201, RZ ;  /* 0x000000c9c6058224 */ /* 0x001fe200078e02ff */
[----:B------:R-:W-:Y:S01]  /*10800*/  @!P5 STG.E.U8 desc[UR56][R14.64+0x9], R197 ;  /* 0x000009c50e00d986 */ /* 0x000fe2000c101138 */
[----:B------:R-:W-:-:S03]  /*10810*/  ISETP.LT.OR P5, PT, R22, 0x1, !P1 ;  /* 0x000000011600780c */ /* 0x000fc60004fa1670 */
[----:B------:R0:W-:Y:S01]  /*10820*/  @!P0 STG.E.U8 desc[UR56][R12.64+0x8], R5 ;  /* 0x000008050c008986 */ /* 0x0001e2000c101138 */
[----:B------:R-:W-:-:S05]  /*10830*/  ISETP.GE.AND P0, PT, R0, 0x89, PT ;  /* 0x000000890000780c */ /* 0x000fca0003f06270 */
[----:B------:R-:W-:-:S04]  /*10840*/  @!P4 IMAD R199, R199, R201, RZ ;  /* 0x000000c9c7c7c224 */ /* 0x000fc800078e02ff */
[----:B-1----:R-:W-:Y:S01]  /*10850*/  @!P5 IMAD R7, R184, R201, RZ ;  /* 0x000000c9b807d224 */ /* 0x002fe200078e02ff */
[----:B------:R-:W-:Y:S01]  /*10860*/  @!P4 STG.E.U8 desc[UR56][R12.64+0x9], R199 ;  /* 0x000009c70c00c986 */ /* 0x000fe2000c101138 */
[----:B------:R-:W-:-:S03]  /*10870*/  ISETP.LT.OR P4, PT, R22, 0x2, !P1 ;  /* 0x000000021600780c */ /* 0x000fc60004f81670 */
[----:B------:R1:W-:Y:S01]  /*10880*/  @!P5 STG.E.U8 desc[UR56][R10.64], R7 ;  /* 0x000000070a00d986 */ /* 0x0003e2000c101138 */
[----:B------:R-:W-:-:S09]  /*10890*/  ISETP.LT.OR P5, PT, R22, 0x1, !P0 ;  /* 0x000000011600780c */ /* 0x000fd200047a1670 */
[----:B------:R-:W-:-:S04]  /*108a0*/  @!P4 IMAD R185, R185, R201, RZ ;  /* 0x000000c9b9b9c224 */ /* 0x000fc800078e02ff */
[----:B--2---:R-:W-:Y:S01]  /*108b0*/  @!P5 IMAD R19, R186, R201, RZ ;  /* 0x000000c9ba13d224 */ /* 0x004fe200078e02ff */
[----:B------:R-:W-:Y:S01]  /*108c0*/  @!P4 STG.E.U8 desc[UR56][R10.64+0x1], R185 ;  /* 0x000001b90a00c986 */ /* 0x000fe2000c101138 */
[----:B------:R-:W-:-:S03]  /*108d0*/  ISETP.LT.OR P4, PT, R22, 0x2, !P0 ;  /* 0x000000021600780c */ /* 0x000fc60004781670 */
[----:B------:R2:W-:Y:S01]  /*108e0*/  @!P5 STG.E.U8 desc[UR56][R8.64], R19 ;  /* 0x000000130800d986 */ /* 0x0005e2000c101138 */
[----:B------:R-:W-:-:S09]  /*108f0*/  ISETP.LT.OR P5, PT, R22, 0x9, !P1 ;  /* 0x000000091600780c */ /* 0x000fd20004fa1670 */
[----:B------:R-:W-:-:S04]  /*10900*/  @!P4 IMAD R187, R187, R201, RZ ;  /* 0x000000c9bbbbc224 */ /* 0x000fc800078e02ff */
[----:B0-----:R-:W-:Y:S01]  /*10910*/  @!P5 IMAD R5, R188, R201, RZ ;  /* 0x000000c9bc05d224 */ /* 0x001fe200078e02ff */
[----:B------:R-:W-:Y:S01]  /*10920*/  @!P4 STG.E.U8 desc[UR56][R8.64+0x1], R187 ;  /* 0x000001bb0800c986 */ /* 0x000fe2000c101138 */
[----:B------:R-:W-:-:S03]  /*10930*/  ISETP.LT.OR P4, PT, R22, 0xa, !P1 ;  /* 0x0000000a1600780c */ /* 0x000fc60004f81670 */
[----:B------:R0:W-:Y:S01]  /*10940*/  @!P5 STG.E.U8 desc[UR56][R10.64+0x8], R5 ;  /* 0x000008050a00d986 */ /* 0x0001e2000c101138 */
[----:B------:R-:W-:-:S09]  /*10950*/  ISETP.LT.OR P5, PT, R22, 0x9, !P0 ;  /* 0x000000091600780c */ /* 0x000fd200047a1670 */
        /* <DEDUP_REMOVED lines=442> */
[----:B------:R-:W-:Y:S01]  /*12500*/  @!P5 STG.E.U8 desc[UR56][R14.64+0xa0], R19 ;  /* 0x0000a0130e00d986 */ /* 0x000fe2000c101138 */
[----:B------:R-:W-:-:S09]  /*12510*/  ISETP.LT.OR P5, PT, R22, 0xa1, !P3 ;  /* 0x000000a11600780c */ /* 0x000fd20005fa1670 */
[----:B------:R-:W-:-:S04]  /*12520*/  @!P4 IMAD R33, R33, R201, RZ ;  /* 0x000000c92121c224 */ /* 0x000fc800078e02ff */
[----:B0-----:R-:W-:Y:S01]  /*12530*/  @!P5 IMAD R5, R34, R201, RZ ;  /* 0x000000c92205d224 */ /* 0x001fe200078e02ff */
[----:B------:R-:W-:Y:S01]  /*12540*/  @!P4 STG.E.U8 desc[UR56][R14.64+0xa1], R33 ;  /* 0x0000a1210e00c986 */ /* 0x000fe2000c101138 */
[----:B------:R-:W-:-:S03]  /*12550*/  ISETP.LT.OR P4, PT, R22, 0xa2, !P3 ;  /* 0x000000a21600780c */ /* 0x000fc60005f81670 */
[----:B------:R0:W-:Y:S01]  /*12560*/  @!P5 STG.E.U8 desc[UR56][R12.64+0xa0], R5 ;  /* 0x0000a0050c00d986 */ /* 0x0001e2000c101138 */
[C---:B------:R-:W-:Y:S02]  /*12570*/  ISETP.LT.OR P5, PT, R22.reuse, 0xa9, !P2 ;  /* 0x000000a91600780c */ /* 0x040fe400057a1670 */
[----:B------:R-:W-:-:S07]  /*12580*/  ISETP.LT.OR P2, PT, R22, 0xaa, !P2 ;  /* 0x000000aa1600780c */ /* 0x000fce0005741670 */
[----:B------:R-:W-:-:S04]  /*12590*/  @!P4 IMAD R35, R35, R201, RZ ;  /* 0x000000c92323c224 */ /* 0x000fc800078e02ff */
[-C--:B-1----:R-:W-:Y:S01]  /*125a0*/  @!P5 IMAD R7, R36, R201.reuse, RZ ;  /* 0x000000c92407d224 */ /* 0x082fe200078e02ff */
[----:B------:R-:W-:Y:S01]  /*125b0*/  @!P4 STG.E.U8 desc[UR56][R12.64+0xa1], R35 ;  /* 0x0000a1230c00c986 */ /* 0x000fe2000c101138 */
[----:B------:R-:W-:Y:S01]  /*125c0*/  @!P2 IMAD R37, R37, R201, RZ ;  /* 0x000000c92525a224 */ /* 0x000fe200078e02ff */
[C---:B------:R-:W-:Y:S02]  /*125d0*/  ISETP.LT.OR P4, PT, R22.reuse, 0xa9, !P3 ;  /* 0x000000a91600780c */ /* 0x040fe40005f81670 */
[C---:B------:R-:W-:Y:S01]  /*125e0*/  ISETP.LT.OR P3, PT, R22.reuse, 0xaa, !P3 ;  /* 0x000000aa1600780c */ /* 0x040fe20005f61670 */
[----:B------:R1:W-:Y:S01]  /*125f0*/  @!P5 STG.E.U8 desc[UR56][R14.64+0xa8], R7 ;  /* 0x0000a8070e00d986 */ /* 0x0003e2000c101138 */
[----:B------:R-:W-:-:S03]  /*12600*/  ISETP.LT.OR P5, PT, R22, 0xa1, !P1 ;  /* 0x000000a11600780c */ /* 0x000fc60004fa1670 */
[----:B------:R-:W-:Y:S01]  /*12610*/  @!P2 STG.E.U8 desc[UR56][R14.64+0xa9], R37 ;  /* 0x0000a9250e00a986 */ /* 0x000fe2000c101138 */
[----:B------:R-:W-:-:S05]  /*12620*/  ISETP.LT.OR P2, PT, R22, 0xa2, !P1 ;  /* 0x000000a21600780c */ /* 0x000fca0004f41670 */
[-C--:B0-----:R-:W-:Y:S02]  /*12630*/  @!P4 IMAD R5, R38, R201.reuse, RZ ;  /* 0x000000c92605c224 */ /* 0x081fe400078e02ff */
[-C--:B------:R-:W-:Y:S02]  /*12640*/  @!P3 IMAD R39, R39, R201.reuse, RZ ;  /* 0x000000c92727b224 */ /* 0x080fe400078e02ff */
[-C--:B------:R-:W-:Y:S01]  /*12650*/  @!P5 IMAD R19, R24, R201.reuse, RZ ;  /* 0x000000c91813d224 */ /* 0x080fe200078e02ff */
[----:B------:R0:W-:Y:S01]  /*12660*/  @!P4 STG.E.U8 desc[UR56][R12.64+0xa8], R5 ;  /* 0x0000a8050c00c986 */ /* 0x0001e2000c101138 */
[C---:B------:R-:W-:Y:S02]  /*12670*/  ISETP.LT.OR P4, PT, R22.reuse, 0xa2, !P0 ;  /* 0x000000a21600780c */ /* 0x040fe40004781670 */
[----:B------:R-:W-:Y:S01]  /*12680*/  @!P2 IMAD R25, R25, R201, RZ ;  /* 0x000000c91919a224 */ /* 0x000fe200078e02ff */
[----:B------:R2:W-:Y:S01]  /*12690*/  @!P3 STG.E.U8 desc[UR56][R12.64+0xa9], R39 ;  /* 0x0000a9270c00b986 */ /* 0x0005e2000c101138 */
[----:B------:R-:W-:-:S03]  /*126a0*/  ISETP.LT.OR P3, PT, R22, 0xa1, !P0 ;  /* 0x000000a11600780c */ /* 0x000fc60004761670 */
[----:B------:R3:W-:Y:S01]  /*126b0*/  @!P2 STG.E.U8 desc[UR56][R10.64+0xa1], R25 ;  /* 0x0000a1190a00a986 */ /* 0x0007e2000c101138 */
[C---:B------:R-:W-:Y:S02]  /*126c0*/  ISETP.LT.OR P2, PT, R22.reuse, 0xa9, !P1 ;  /* 0x000000a91600780c */ /* 0x040fe40004f41670 */
[C---:B------:R-:W-:Y:S01]  /*126d0*/  ISETP.LT.OR P1, PT, R22.reuse, 0xaa, !P1 ;  /* 0x000000aa1600780c */ /* 0x040fe20004f21670 */
[----:B------:R3:W-:Y:S01]  /*126e0*/  @!P5 STG.E.U8 desc[UR56][R10.64+0xa0], R19 ;  /* 0x0000a0130a00d986 */ /* 0x0007e2000c101138 */
[C---:B------:R-:W-:Y:S01]  /*126f0*/  ISETP.LT.OR P5, PT, R22.reuse, 0xa9, !P0 ;  /* 0x000000a91600780c */ /* 0x040fe200047a1670 */
[----:B------:R-:W-:Y:S01]  /*12700*/  @!P4 IMAD R27, R27, R201, RZ ;  /* 0x000000c91b1bc224 */ /* 0x000fe200078e02ff */
[----:B------:R-:W-:-:S03]  /*12710*/  ISETP.LT.OR P0, PT, R22, 0xaa, !P0 ;  /* 0x000000aa1600780c */ /* 0x000fc60004701670 */
[-C--:B-1----:R-:W-:Y:S01]  /*12720*/  @!P3 IMAD R7, R26, R201.reuse, RZ ;  /* 0x000000c91a07b224 */ /* 0x082fe200078e02ff */
[----:B------:R3:W-:Y:S03]  /*12730*/  @!P4 STG.E.U8 desc[UR56][R8.64+0xa1], R27 ;  /* 0x0000a11b0800c986 */ /* 0x0007e6000c101138 */
[-C--:B0-----:R-:W-:Y:S01]  /*12740*/  @!P2 IMAD R5, R28, R201.reuse, RZ ;  /* 0x000000c91c05a224 */ /* 0x081fe200078e02ff */
[----:B------:R3:W-:Y:S01]  /*12750*/  @!P3 STG.E.U8 desc[UR56][R8.64+0xa0], R7 ;  /* 0x0000a0070800b986 */ /* 0x0007e2000c101138 */
[-C--:B------:R-:W-:Y:S02]  /*12760*/  @!P1 IMAD R29, R29, R201.reuse, RZ ;  /* 0x000000c91d1d9224 */ /* 0x080fe400078e02ff */
[-C--:B--2---:R-:W-:Y:S01]  /*12770*/  @!P5 IMAD R13, R30, R201.reuse, RZ ;  /* 0x000000c91e0dd224 */ /* 0x084fe200078e02ff */
[----:B------:R3:W-:Y:S01]  /*12780*/  @!P2 STG.E.U8 desc[UR56][R10.64+0xa8], R5 ;  /* 0x0000a8050a00a986 */ /* 0x0007e2000c101138 */
[----:B------:R-:W-:-:S03]  /*12790*/  @!P0 IMAD R31, R31, R201, RZ ;  /* 0x000000c91f1f8224 */ /* 0x000fc600078e02ff */
[----:B------:R3:W-:Y:S04]  /*127a0*/  @!P1 STG.E.U8 desc[UR56][R10.64+0xa9], R29 ;  /* 0x0000a91d0a009986 */ /* 0x0007e8000c101138 */
[----:B------:R3:W-:Y:S04]  /*127b0*/  @!P5 STG.E.U8 desc[UR56][R8.64+0xa8], R13 ;  /* 0x0000a80d0800d986 */ /* 0x0007e8000c101138 */
[----:B------:R3:W-:Y:S02]  /*127c0*/  @!P0 STG.E.U8 desc[UR56][R8.64+0xa9], R31 ;  /* 0x0000a91f08008986 */ /* 0x0007e4000c101138 */
.L_x_382:
[----:B------:R-:W-:Y:S05]  /*127d0*/  BSYNC B0 ;  /* 0x0000000000007941 */ /* 0x000fea0003800000 */
.L_x_28:
[----:B------:R-:W-:Y:S01]  /*127e0*/  ULDC UR4, c[0x0][0xc] ;  /* 0x0000030000047ab9 */ /* 0x000fe20000000800 */
[----:B------:R-:W-:Y:S01]  /*127f0*/  ULDC UR5, c[0x0][0x10] ;  /* 0x0000040000057ab9 */ /* 0x000fe20000000800 */
[----:B---3--:R-:W3:Y:S01]  /*12800*/  LDC R7, c[0x0][0x14] ;  /* 0x00000500ff077b82 */ /* 0x008ee20000000800 */
[----:B------:R-:W-:Y:S01]  /*12810*/  UIMAD.WIDE.U32 UR4, UR4, UR5, URZ ;  /* 0x00000005040472a5 */ /* 0x000fe2000f8e003f */
[----:B------:R-:W-:Y:S01]  /*12820*/  IMAD.MOV.U32 R4, RZ, RZ, R17 ;  /* 0x000000ffff047224 */ /* 0x000fe200078e0011 */
[----:B------:R-:W-:Y:S01]  /*12830*/  PRMT R0, RZ, 0x7610, R0 ;  /* 0x00007610ff007816 */ /* 0x000fe20000000000 */
[----:B----4-:R-:W-:Y:S02]  /*12840*/  IMAD.MOV.U32 R5, RZ, RZ, R16 ;  /* 0x000000ffff057224 */ /* 0x010fe400078e0010 */
[----:B------:R-:W-:Y:S02]  /*12850*/  IMAD.MOV.U32 R22, RZ, RZ, -0x1 ;  /* 0xffffffffff167424 */ /* 0x000fe400078e00ff */
[----:B------:R-:W-:-:S02]  /*12860*/  IMAD.MOV.U32 R18, RZ, RZ, -0x1 ;  /* 0xffffffffff127424 */ /* 0x000fc400078e00ff */
[----:B---3--:R-:W-:-:S04]  /*12870*/  IMAD.WIDE.U32 R4, R7, UR4, R4 ;  /* 0x0000000407047c25 */ /* 0x008fc8000f8e0004 */
[----:B------:R-:W-:Y:S01]  /*12880*/  IMAD R7, R7, UR5, RZ ;  /* 0x0000000507077c24 */ /* 0x000fe2000f8e02ff */
[----:B------:R-:W-:Y:S01]  /*12890*/  ULDC.64 UR4, c[0x0][0x650] ;  /* 0x0001940000047ab9 */ /* 0x000fe20000000a00 */
[----:B------:R-:W-:Y:S01]  /*128a0*/  IMAD.MOV.U32 R17, RZ, RZ, R4 ;  /* 0x000000ffff117224 */ /* 0x000fe200078e0004 */
[----:B------:R-:W-:Y:S01]  /*128b0*/  ISETP.GE.U32.AND P0, PT, R4, UR4, PT ;  /* 0x0000000404007c0c */ /* 0x000fe2000bf06070 */
[----:B------:R-:W-:-:S05]  /*128c0*/  IMAD.IADD R16, R5, 0x1, R7 ;  /* 0x0000000105107824 */ /* 0x000fca00078e0207 */
[----:B------:R-:W-:-:S13]  /*128d0*/  ISETP.GE.U32.AND.EX P0, PT, R16, UR5, PT, P0 ;  /* 0x0000000510007c0c */ /* 0x000fda000bf06100 */
[----:B------:R-:W-:Y:S05]  /*128e0*/  @P0 BRA `(.L_x_383) ;  /* 0x0000000400700947 */ /* 0x000fea0003800000 */
[----:B------:R-:W3:Y:S01]  /*128f0*/  S2R R19, SR_CTAID.X ;  /* 0x0000000000137919 */ /* 0x000ee20000002500 */
[----:B0-----:R-:W0:Y:S01]  /*12900*/  LDC.64 R10, c[0x0][0x628] ;  /* 0x00018a00ff0a7b82 */ /* 0x001e220000000a00 */
[----:B------:R-:W-:Y:S01]  /*12910*/  ULDC UR4, c[0x0][0x150] ;  /* 0x0000540000047ab9 */ /* 0x000fe20000000800 */
[----:B------:R-:W-:Y:S01]  /*12920*/  IMAD.MOV.U32 R8, RZ, RZ, R17 ;  /* 0x000000ffff087224 */ /* 0x000fe200078e0011 */
[----:B------:R-:W4:Y:S01]  /*12930*/  S2R R21, SR_CTAID.Y ;  /* 0x0000000000157919 */ /* 0x000f220000002600 */
[----:B------:R-:W-:-:S04]  /*12940*/  IMAD.MOV.U32 R9, RZ, RZ, R16 ;  /* 0x000000ffff097224 */ /* 0x000fc800078e0010 */
[----:B------:R-:W4:Y:S08]  /*12950*/  LDC R22, c[0x0][0x144] ;  /* 0x00005100ff167b82 */ /* 0x000f300000000800 */
[----:B-12---:R-:W1:Y:S08]  /*12960*/  LDC R12, c[0x0][0x630] ;  /* 0x00018c00ff0c7b82 */ /* 0x006e700000000800 */
[----:B------:R-:W2:Y:S01]  /*12970*/  LDC.64 R14, c[0x0][0x620] ;  /* 0x00018800ff0e7b82 */ /* 0x000ea20000000a00 */
[----:B0-----:R-:W-:-:S04]  /*12980*/  ISETP.NE.U32.AND P0, PT, R10, RZ, PT ;  /* 0x000000ff0a00720c */ /* 0x001fc80003f05070 */
[----:B------:R-:W-:Y:S02]  /*12990*/  ISETP.NE.AND.EX P0, PT, R11, RZ, PT, P0 ;  /* 0x000000ff0b00720c */ /* 0x000fe40003f05300 */
[----:B---3--:R-:W-:-:S05]  /*129a0*/  I2FP.F32.U32 R0, R19 ;  /* 0x0000001300007245 */ /* 0x008fca0000201000 */
[----:B------:R-:W-:-:S04]  /*129b0*/  FMUL R0, R0, UR4 ;  /* 0x0000000400007c20 */ /* 0x000fc80008400000 */
[----:B------:R0:W3:Y:S02]  /*129c0*/  F2I.U32.TRUNC.NTZ R20, R0 ;  /* 0x0000000000147305 */ /* 0x0000e4000020f000 */
[----:B-1--4-:R-:W-:Y:S05]  /*129d0*/  @!P0 BRA `(.L_x_384) ;  /* 0x0000000000288947 */ /* 0x012fea0003800000 */
[----:B0-----:R-:W0:Y:S02]  /*129e0*/  LDC R0, c[0x0][0x634] ;  /* 0x00018d00ff007b82 */ /* 0x001e240000000800 */
[----:B0-----:R-:W-:-:S04]  /*129f0*/  IADD3 R3, P0, R17, R0, RZ ;  /* 0x0000000011037210 */ /* 0x001fc80007f1e0ff */
[----:B------:R-:W-:-:S05]  /*12a00*/  IADD3.X R13, RZ, R16, RZ, P0, !PT ;  /* 0x00000010ff0d7210 */ /* 0x000fca00007fe4ff */
[----:B------:R-:W-:-:S04]  /*12a10*/  IMAD.WIDE.U32 R4, R13, R10, RZ ;  /* 0x0000000a0d047225 */ /* 0x000fc800078e00ff */
[----:B------:R-:W-:-:S04]  /*12a20*/  IMAD.WIDE.U32 R6, P0, R3, R11, R4 ;  /* 0x0000000b03067225 */ /* 0x000fc80007800004 */
[----:B------:R-:W-:-:S04]  /*12a30*/  IMAD.WIDE.U32 R4, R3, R10, RZ ;  /* 0x0000000a03047225 */ /* 0x000fc800078e00ff */
[----:B------:R-:W-:Y:S01]  /*12a40*/  IMAD.X R9, RZ, RZ, RZ, P0 ;  /* 0x000000ffff097224 */ /* 0x000fe200000e06ff */
[----:B------:R-:W-:Y:S01]  /*12a50*/  IADD3 RZ, P0, R5, R6, RZ ;  /* 0x0000000605ff7210 */ /* 0x000fe20007f1e0ff */
[----:B------:R-:W-:-:S04]  /*12a60*/  IMAD.MOV.U32 R8, RZ, RZ, R7 ;  /* 0x000000ffff087224 */ /* 0x000fc800078e0007 */
[----:B------:R-:W-:-:S08]  /*12a70*/  IMAD.WIDE.U32.X R8, R13, R11, R8, P0 ;  /* 0x0000000b0d087225 */ /* 0x000fd000000e0408 */
.L_x_384:
[-CC-:B------:R-:W-:Y:S01]  /*12a80*/  SHF.R.U64 R18, R8, R12.reuse, R9.reuse ;  /* 0x0000000c08127219 */ /* 0x180fe20000001209 */
[----:B------:R-:W1:Y:S01]  /*12a90*/  LDC.64 R26, c[0x0][0x640] ;  /* 0x00019000ff1a7b82 */ /* 0x000e620000000a00 */
[----:B0-----:R-:W-:Y:S01]  /*12aa0*/  SHF.R.U32.HI R0, RZ, R12, R9 ;  /* 0x0000000cff007219 */ /* 0x001fe20000011609 */
[----:B------:R-:W-:Y:S01]  /*12ab0*/  IMAD.MOV.U32 R4, RZ, RZ, R17 ;  /* 0x000000ffff047224 */ /* 0x000fe200078e0011 */
[----:B------:R-:W-:Y:S01]  /*12ac0*/  IADD3 R3, P0, RZ, -R18, RZ ;  /* 0x80000012ff037210 */ /* 0x000fe20007f1e0ff */
[----:B---3--:R-:W-:Y:S01]  /*12ad0*/  IMAD.MOV R20, RZ, RZ, -R20 ;  /* 0x000000ffff147224 */ /* 0x008fe200078e0a14 */
[----:B------:R-:W-:Y:S01]  /*12ae0*/  ULDC UR4, c[0x0][0x154] ;  /* 0x0000550000047ab9 */ /* 0x000fe20000000800 */
[----:B------:R-:W-:Y:S02]  /*12af0*/  IMAD.MOV.U32 R7, RZ, RZ, 0x1 ;  /* 0x00000001ff077424 */ /* 0x000fe400078e00ff */
[----:B------:R-:W0:Y:S01]  /*12b00*/  LDC R6, c[0x0][0x618] ;  /* 0x00018600ff067b82 */ /* 0x000e220000000800 */
[----:B------:R-:W-:-:S02]  /*12b10*/  IMAD.X R5, RZ, RZ, ~R0, P0 ;  /* 0x000000ffff057224 */ /* 0x000fc400000e0e00 */
[----:B------:R-:W-:Y:S02]  /*12b20*/  IMAD R22, R22, R20, R19 ;  /* 0x0000001416167224 */ /* 0x000fe400078e0213 */
[-C--:B--2---:R-:W-:Y:S02]  /*12b30*/  IMAD R0, R5, R14.reuse, RZ ;  /* 0x0000000e05007224 */ /* 0x084fe400078e02ff */
[----:B------:R-:W-:Y:S01]  /*12b40*/  IMAD.MOV.U32 R5, RZ, RZ, R16 ;  /* 0x000000ffff057224 */ /* 0x000fe200078e0010 */
[----:B------:R-:W2:Y:S01]  /*12b50*/  LDC R8, c[0x0][0x608] ;  /* 0x00018200ff087b82 */ /* 0x000ea20000000800 */
[----:B------:R-:W-:-:S04]  /*12b60*/  IMAD.WIDE.U32 R4, R3, R14, R4 ;  /* 0x0000000e03047225 */ /* 0x000fc800078e0004 */
[----:B------:R-:W-:-:S03]  /*12b70*/  IMAD R3, R3, R15, R0 ;  /* 0x0000000f03037224 */ /* 0x000fc600078e0200 */
[----:B------:R-:W3:Y:S01]  /*12b80*/  LDC R24, c[0x0][0x658] ;  /* 0x00019600ff187b82 */ /* 0x000ee20000000800 */
[----:B------:R-:W-:Y:S01]  /*12b90*/  I2FP.F32.U32 R0, R21 ;  /* 0x0000001500007245 */ /* 0x000fe20000201000 */
[----:B------:R-:W-:Y:S01]  /*12ba0*/  IMAD.IADD R3, R5, 0x1, R3 ;  /* 0x0000000105037824 */ /* 0x000fe200078e0203 */
[----:B-1----:R-:W-:Y:S01]  /*12bb0*/  ISETP.NE.U32.AND P0, PT, R26, RZ, PT ;  /* 0x000000ff1a00720c */ /* 0x002fe20003f05070 */
[----:B------:R-:W-:Y:S02]  /*12bc0*/  IMAD.MOV.U32 R5, RZ, RZ, -0x1 ;  /* 0xffffffffff057424 */ /* 0x000fe400078e00ff */
[----:B------:R-:W-:Y:S02]  /*12bd0*/  FMUL R0, R0, UR4 ;  /* 0x0000000400007c20 */ /* 0x000fe40008400000 */
[----:B------:R-:W1:Y:S01]  /*12be0*/  LDC R20, c[0x0][0x148] ;  /* 0x00005200ff147b82 */ /* 0x000e620000000800 */
[----:B0-----:R-:W-:Y:S01]  /*12bf0*/  SHF.R.U64 R12, R4, R6, R3 ;  /* 0x00000006040c7219 */ /* 0x001fe20000001203 */
[----:B------:R0:W4:Y:S01]  /*12c00*/  F2I.U32.TRUNC.NTZ R14, R0 ;  /* 0x00000000000e7305 */ /* 0x000122000020f000 */
[----:B------:R-:W-:-:S02]  /*12c10*/  ISETP.NE.AND.EX P0, PT, R27, RZ, PT, P0 ;  /* 0x000000ff1b00720c */ /* 0x000fc40003f05300 */
[----:B------:R-:W-:-:S03]  /*12c20*/  SHF.R.U32.HI R3, RZ, R6, R3 ;  /* 0x00000006ff037219 */ /* 0x000fc60000011603 */
[----:B------:R-:W0:Y:S01]  /*12c30*/  LDC R15, c[0x0][0x600] ;  /* 0x00018000ff0f7b82 */ /* 0x000e220000000800 */
[-CC-:B--2---:R-:W-:Y:S02]  /*12c40*/  SHF.R.U64 R10, R12, R8.reuse, R3.reuse ;  /* 0x000000080c0a7219 */ /* 0x184fe40000001203 */
[----:B------:R-:W-:-:S05]  /*12c50*/  SHF.R.U32.HI R3, RZ, R8, R3 ;  /* 0x00000008ff037219 */ /* 0x000fca0000011603 */
[----:B------:R-:W2:Y:S01]  /*12c60*/  LDC R25, c[0x0][0x648] ;  /* 0x00019200ff197b82 */ /* 0x000ea20000000800 */
[-C--:B---3--:R-:W-:Y:S02]  /*12c70*/  SHF.L.U32 R4, R5, R24.reuse, RZ ;  /* 0x0000001805047219 */ /* 0x088fe400000006ff */
[-CC-:B------:R-:W-:Y:S02]  /*12c80*/  SHF.R.U64 R13, R10, R24.reuse, R3.reuse ;  /* 0x000000180a0d7219 */ /* 0x180fe40000001203 */
[----:B------:R-:W-:Y:S02]  /*12c90*/  SHF.R.U32.HI R5, RZ, R24, R3 ;  /* 0x00000018ff057219 */ /* 0x000fe40000011603 */
[----:B------:R-:W-:Y:S01]  /*12ca0*/  LOP3.LUT R19, RZ, R4, RZ, 0x33, !PT ;  /* 0x00000004ff137212 */ /* 0x000fe200078e33ff */
[----:B------:R-:W3:Y:S01]  /*12cb0*/  LDC R28, c[0x0][0x638] ;  /* 0x00018e00ff1c7b82 */ /* 0x000ee20000000800 */
[----:B------:R-:W-:Y:S01]  /*12cc0*/  SHF.L.U32 R24, R7, R24, RZ ;  /* 0x0000001807187219 */ /* 0x000fe200000006ff */
[----:B------:R-:W-:-:S06]  /*12cd0*/  IMAD.MOV.U32 R4, RZ, RZ, R13 ;  /* 0x000000ffff047224 */ /* 0x000fcc00078e000d */
[----:B------:R-:W0:Y:S01]  /*12ce0*/  LDC R29, c[0x0][0x610] ;  /* 0x00018400ff1d7b82 */ /* 0x000e220000000800 */
[----:B----4-:R-:W-:Y:S05]  /*12cf0*/  @!P0 BRA `(.L_x_385) ;  /* 0x0000000000288947 */ /* 0x010fea0003800000 */
[----:B0-----:R-:W0:Y:S02]  /*12d00*/  LDC R0, c[0x0][0x64c] ;  /* 0x00019300ff007b82 */ /* 0x001e240000000800 */
        /* <DEDUP_REMOVED lines=9> */
.L_x_385:
[----:B------:R-:W4:Y:S01]  /*12da0*/  LDC R3, c[0x0][0x65c] ;  /* 0x00019700ff037b82 */ /* 0x000f220000000800 */
[----:B0-2---:R-:W-:Y:S01]  /*12db0*/  SHF.R.U64 R0, R4, R25, R5 ;  /* 0x0000001904007219 */ /* 0x005fe20000001205 */
[----:B------:R-:W-:Y:S02]  /*12dc0*/  VIADD R5, R15, 0xffffffff ;  /* 0xffffffff0f057836 */ /* 0x000fe40000000000 */
[----:B------:R-:W-:Y:S02]  /*12dd0*/  IMAD.MOV R14, RZ, RZ, -R14 ;  /* 0x000000ffff0e7224 */ /* 0x000fe400078e0a0e */
[----:B------:R-:W-:Y:S01]  /*12de0*/  IMAD.MOV R4, RZ, RZ, -R0 ;  /* 0x000000ffff047224 */ /* 0x000fe200078e0a00 */
[----:B------:R-:W-:Y:S01]  /*12df0*/  LOP3.LUT R5, R12, R5, RZ, 0xc0, !PT ;  /* 0x000000050c057212 */ /* 0x000fe200078ec0ff */
[----:B------:R-:W-:Y:S01]  /*12e00*/  IMAD.MOV.U32 R6, RZ, RZ, 0x1 ;  /* 0x00000001ff067424 */ /* 0x000fe200078e00ff */
[----:B----4-:R-:W-:Y:S02]  /*12e10*/  ISETP.NE.AND P0, PT, R3, 0x1, PT ;  /* 0x000000010300780c */ /* 0x010fe40003f05270 */
[----:B------:R-:W-:-:S05]  /*12e20*/  LOP3.LUT R3, R10, R19, RZ, 0xc0, !PT ;  /* 0x000000130a037212 */ /* 0x000fca00078ec0ff */
[----:B------:R-:W-:Y:S02]  /*12e30*/  IMAD R3, R24, R0, R3 ;  /* 0x0000000018037224 */ /* 0x000fe400078e0203 */
[----:B---3--:R-:W-:-:S04]  /*12e40*/  IMAD R0, R4, R28, R13 ;  /* 0x0000001c04007224 */ /* 0x008fc800078e020d */
[----:B-1----:R-:W-:Y:S02]  /*12e50*/  @P0 IMAD R22, R20, R14, R21 ;  /* 0x0000000e14160224 */ /* 0x002fe400078e0215 */
[----:B------:R-:W-:Y:S01]  /*12e60*/  IMAD R4, R0, R15, R5 ;  /* 0x0000000f00047224 */ /* 0x000fe200078e0205 */
[----:B------:R-:W-:Y:S01]  /*12e70*/  PRMT R0, R6, 0x7610, R0 ;  /* 0x0000761006007816 */ /* 0x000fe20000000000 */
[----:B------:R-:W-:-:S05]  /*12e80*/  IMAD R3, R3, R29, R22 ;  /* 0x0000001d03037224 */ /* 0x000fca00078e0216 */
[----:B------:R-:W-:Y:S02]  /*12e90*/  SEL R22, R4, R3, !P0 ;  /* 0x0000000304167207 */ /* 0x000fe40004000000 */
[----:B------:R-:W-:-:S07]  /*12ea0*/  SEL R3, R3, R4, !P0 ;  /* 0x0000000403037207 */ /* 0x000fce0004000000 */
.L_x_383:
[----:B------:R-:W-:Y:S01]  /*12eb0*/  LOP3.LUT P0, RZ, R0, 0xff, RZ, 0xc0, !PT ;  /* 0x000000ff00ff7812 */ /* 0x000fe2000780c0ff */
[----:B------:R-:W-:-:S12]  /*12ec0*/  IMAD.MOV.U32 R19, RZ, RZ, R3 ;  /* 0x000000ffff137224 */ /* 0x000fd800078e0003 */
[----:B------:R-:W-:Y:S05]  /*12ed0*/  @P0 BRA `(.L_x_386) ;  /* 0xfffffee0000c0947 */ /* 0x000fea000383ffff */
[----:B------:R-:W-:Y:S05]  /*12ee0*/  EXIT ;  /* 0x000000000000794d */ /* 0x000fea0003800000 */
.L_x_3:
[----:B0-----:R-:W-:Y:S01]  /*12ef0*/  ULDC.64 UR4, c[0x0][0x650] ;  /* 0x0001940000047ab9 */ /* 0x001fe20000000a00 */
        /* <DEDUP_REMOVED lines=25> */
.L_x_388:
[--C-:B------:R-:W-:Y:S01]  /*13090*/  SHF.R.U64 R12, R10, R14, R11.reuse ;  /* 0x0000000e0a0c7219 */ /* 0x100fe2000000120b */
[----:B------:R-:W0:Y:S01]  /*130a0*/  LDC R20, c[0x0][0x618] ;  /* 0x00018600ff147b82 */ /* 0x000e220000000800 */
[----:B------:R-:W-:Y:S01]  /*130b0*/  I2FP.F32.U32 R8, R4 ;  /* 0x0000000400087245 */ /* 0x000fe20000201000 */
[----:B------:R-:W-:Y:S01]  /*130c0*/  ULDC UR4, c[0x0][0x150] ;  /* 0x0000540000047ab9 */ /* 0x000fe20000000800 */
[----:B------:R-:W-:Y:S01]  /*130d0*/  SHF.R.U32.HI R5, RZ, R14, R11 ;  /* 0x0000000eff057219 */ /* 0x000fe2000001160b */
[----:B------:R-:W-:Y:S01]  /*130e0*/  IMAD.MOV.U32 R6, RZ, RZ, R17 ;  /* 0x000000ffff067224 */ /* 0x000fe200078e0011 */
[----:B------:R-:W-:Y:S01]  /*130f0*/  IADD3 R9, P0, RZ, -R12, RZ ;  /* 0x8000000cff097210 */ /* 0x000fe20007f1e0ff */
[----:B------:R-:W-:Y:S01]  /*13100*/  FMUL R11, R8, UR4 ;  /* 0x00000004080b7c20 */ /* 0x000fe20008400000 */
[----:B------:R-:W-:Y:S01]  /*13110*/  IMAD.MOV.U32 R7, RZ, RZ, R16 ;  /* 0x000000ffff077224 */ /* 0x000fe200078e0010 */
[----:B------:R-:W1:Y:S01]  /*13120*/  LDC.64 R24, c[0x0][0x640] ;  /* 0x00019000ff187b82 */ /* 0x000e620000000a00 */
[----:B------:R-:W-:Y:S01]  /*13130*/  ULDC UR4, c[0x0][0x154] ;  /* 0x0000550000047ab9 */ /* 0x000fe20000000800 */
[----:B------:R-:W-:-:S02]  /*13140*/  IMAD.X R5, RZ, RZ, ~R5, P0 ;  /* 0x000000ffff057224 */ /* 0x000fc400000e0e05 */
[----:B------:R-:W2:Y:S01]  /*13150*/  F2I.U32.TRUNC.NTZ R11, R11 ;  /* 0x0000000b000b7305 */ /* 0x000ea2000020f000 */
[----:B------:R-:W-:-:S03]  /*13160*/  IMAD.WIDE.U32 R6, R9, R18, R6 ;  /* 0x0000001209067225 */ /* 0x000fc600078e0006 */
[----:B------:R-:W3:Y:S01]  /*13170*/  LDC R13, c[0x0][0x144] ;  /* 0x00005100ff0d7b82 */ /* 0x000ee20000000800 */
[----:B------:R-:W-:-:S04]  /*13180*/  IMAD R8, R5, R18, RZ ;  /* 0x0000001205087224 */ /* 0x000fc800078e02ff */
[----:B------:R-:W-:Y:S02]  /*13190*/  IMAD R5, R9, R19, R8 ;  /* 0x0000001309057224 */ /* 0x000fe400078e0208 */
[----:B------:R-:W-:Y:S01]  /*131a0*/  IMAD.MOV.U32 R8, RZ, RZ, -0x1 ;  /* 0xffffffffff087424 */ /* 0x000fe200078e00ff */
[----:B------:R-:W4:Y:S01]  /*131b0*/  LDC R14, c[0x0][0x608] ;  /* 0x00018200ff0e7b82 */ /* 0x000f220000000800 */
[----:B------:R-:W-:Y:S01]  /*131c0*/  IMAD.IADD R5, R7, 0x1, R5 ;  /* 0x0000000107057824 */ /* 0x000fe200078e0205 */
[----:B------:R-:W-:-:S04]  /*131d0*/  I2FP.F32.U32 R7, R3 ;  /* 0x0000000300077245 */ /* 0x000fc80000201000 */
[-C--:B0-----:R-:W-:Y:S01]  /*131e0*/  SHF.R.U64 R10, R6, R20.reuse, R5 ;  /* 0x00000014060a7219 */ /* 0x081fe20000001205 */
[----:B--2---:R-:W-:Y:S01]  /*131f0*/  IMAD.MOV R6, RZ, RZ, -R11 ;  /* 0x000000ffff067224 */ /* 0x004fe200078e0a0b */
[----:B------:R-:W0:Y:S01]  /*13200*/  LDC R9, c[0x0][0x658] ;  /* 0x00019600ff097b82 */ /* 0x000e220000000800 */
[----:B-1----:R-:W-:Y:S01]  /*13210*/  ISETP.NE.U32.AND P0, PT, R24, RZ, PT ;  /* 0x000000ff1800720c */ /* 0x002fe20003f05070 */
[----:B------:R-:W-:Y:S01]  /*13220*/  FMUL R7, R7, UR4 ;  /* 0x0000000407077c20 */ /* 0x000fe20008400000 */
[----:B------:R-:W-:Y:S02]  /*13230*/  SHF.R.U32.HI R5, RZ, R20, R5 ;  /* 0x00000014ff057219 */ /* 0x000fe40000011605 */
[----:B------:R-:W-:-:S03]  /*13240*/  ISETP.NE.AND.EX P0, PT, R25, RZ, PT, P0 ;  /* 0x000000ff1900720c */ /* 0x000fc60003f05300 */
[----:B------:R-:W1:Y:S01]  /*13250*/  LDC R18, c[0x0][0x148] ;  /* 0x00005200ff127b82 */ /* 0x000e620000000800 */
[----:B---3--:R-:W-:Y:S02]  /*13260*/  IMAD R21, R13, R6, R4 ;  /* 0x000000060d157224 */ /* 0x008fe400078e0204 */
[----:B------:R-:W-:-:S05]  /*13270*/  IMAD.MOV.U32 R6, RZ, RZ, 0x1 ;  /* 0x00000001ff067424 */ /* 0x000fca00078e00ff */
[----:B------:R-:W2:Y:S01]  /*13280*/  LDC R19, c[0x0][0x600] ;  /* 0x00018000ff137b82 */ /* 0x000ea20000000800 */
[-CC-:B----4-:R-:W-:Y:S02]  /*13290*/  SHF.R.U64 R13, R10, R14.reuse, R5.reuse ;  /* 0x0000000e0a0d7219 */ /* 0x190fe40000001205 */
[----:B------:R-:W-:Y:S02]  /*132a0*/  SHF.R.U32.HI R4, RZ, R14, R5 ;  /* 0x0000000eff047219 */ /* 0x000fe40000011605 */
[----:B------:R3:W4:Y:S03]  /*132b0*/  F2I.U32.TRUNC.NTZ R14, R7 ;  /* 0x00000007000e7305 */ /* 0x000726000020f000 */
[----:B------:R-:W1:Y:S01]  /*132c0*/  LDC R22, c[0x0][0x648] ;  /* 0x00019200ff167b82 */ /* 0x000e620000000800 */
[-C--:B0-----:R-:W-:Y:S02]  /*132d0*/  SHF.R.U64 R15, R13, R9.reuse, R4 ;  /* 0x000000090d0f7219 */ /* 0x081fe40000001204 */
[----:B------:R-:W-:-:S02]  /*132e0*/  SHF.L.U32 R8, R8, R9, RZ ;  /* 0x0000000908087219 */ /* 0x000fc400000006ff */
[-C--:B------:R-:W-:Y:S01]  /*132f0*/  SHF.R.U32.HI R5, RZ, R9.reuse, R4 ;  /* 0x00000009ff057219 */ /* 0x080fe20000011604 */
[----:B------:R-:W-:Y:S01]  /*13300*/  IMAD.MOV.U32 R4, RZ, RZ, R15 ;  /* 0x000000ffff047224 */ /* 0x000fe200078e000f */
[----:B------:R-:W-:Y:S01]  /*13310*/  SHF.L.U32 R20, R6, R9, RZ ;  /* 0x0000000906147219 */ /* 0x000fe200000006ff */
[----:B------:R-:W0:Y:S01]  /*13320*/  LDC R26, c[0x0][0x638] ;  /* 0x00018e00ff1a7b82 */ /* 0x000e220000000800 */
[----:B------:R-:W-:-:S07]  /*13330*/  LOP3.LUT R28, RZ, R8, RZ, 0x33, !PT ;  /* 0x00000008ff1c7212 */ /* 0x000fce00078e33ff */
        /* <DEDUP_REMOVED lines=12> */
.L_x_389:
[----:B------:R-:W3:Y:S01]  /*13400*/  LDC R6, c[0x0][0x65c] ;  /* 0x00019700ff067b82 */ /* 0x000ee20000000800 */
[----:B-1----:R-:W-:Y:S01]  /*13410*/  SHF.R.U64 R5, R4, R22, R5 ;  /* 0x0000001604057219 */ /* 0x002fe20000001205 */
[----:B--2---:R-:W-:Y:S01]  /*13420*/  VIADD R7, R19, 0xffffffff ;  /* 0xffffffff13077836 */ /* 0x004fe20000000000 */
[----:B------:R-:W-:Y:S01]  /*13430*/  LOP3.LUT R4, R13, R28, RZ, 0xc0, !PT ;  /* 0x0000001c0d047212 */ /* 0x000fe200078ec0ff */
[----:B------:R-:W-:Y:S02]  /*13440*/  IMAD.MOV R14, RZ, RZ, -R14 ;  /* 0x000000ffff0e7224 */ /* 0x000fe400078e0a0e */
[----:B------:R-:W-:Y:S01]  /*13450*/  IMAD.MOV.U32 R8, RZ, RZ, R12 ;  /* 0x000000ffff087224 */ /* 0x000fe200078e000c */
[----:B------:R-:W-:Y:S01]  /*13460*/  LOP3.LUT R10, R10, R7, RZ, 0xc0, !PT ;  /* 0x000000070a0a7212 */ /* 0x000fe200078ec0ff */
[----:B------:R-:W-:Y:S01]  /*13470*/  IMAD R4, R20, R5, R4 ;  /* 0x0000000514047224 */ /* 0x000fe200078e0204 */
[----:B---3--:R-:W-:Y:S01]  /*13480*/  ISETP.NE.AND P0, PT, R6, 0x1, PT ;  /* 0x000000010600780c */ /* 0x008fe20003f05270 */
[----:B------:R-:W-:-:S12]  /*13490*/  IMAD.MOV R6, RZ, RZ, -R5 ;  /* 0x000000ffff067224 */ /* 0x000fd800078e0a05 */
[----:B------:R-:W-:Y:S02]  /*134a0*/  @P0 IMAD R21, R18, R14, R3 ;  /* 0x0000000e12150224 */ /* 0x000fe400078e0203 */
[----:B0-----:R-:W-:Y:S02]  /*134b0*/  IMAD R3, R6, R26, R15 ;  /* 0x0000001a06037224 */ /* 0x001fe400078e020f */
[----:B------:R-:W-:Y:S02]  /*134c0*/  IMAD R7, R4, R27, R21 ;  /* 0x0000001b04077224 */ /* 0x000fe400078e0215 */
[----:B------:R-:W-:Y:S02]  /*134d0*/  IMAD R4, R3, R19, R10 ;  /* 0x0000001303047224 */ /* 0x000fe400078e020a */
[----:B------:R-:W-:-:S03]  /*134e0*/  IMAD.MOV.U32 R6, RZ, RZ, 0x1 ;  /* 0x00000001ff067424 */ /* 0x000fc600078e00ff */
[----:B------:R-:W-:Y:S02]  /*134f0*/  SEL R9, R4, R7, !P0 ;  /* 0x0000000704097207 */ /* 0x000fe40004000000 */
[----:B------:R-:W-:-:S07]  /*13500*/  SEL R7, R7, R4, !P0 ;  /* 0x0000000407077207 */ /* 0x000fce0004000000 */
.L_x_387:
[----:B------:R-:W-:-:S08]  /*13510*/  NOP ;  /* 0x0000000000007918 */ /* 0x000fd00000000000 */
[----:B------:R-:W0:-:S00]  /*13520*/  USETMAXREG.DEALLOC.CTAPOOL 0x28 ;  /* 0x00000028000079c8 */ /* 0x000e0000080e0500 */
[----:B0-----:R-:W-:-:S13]  /*13530*/  ISETP.NE.AND P0, PT, R0, RZ, PT ;  /* 0x000000ff0000720c */ /* 0x001fda0003f05270 */
[----:B------:R-:W-:Y:S05]  /*13540*/  @P0 EXIT ;  /* 0x000000000000094d */ /* 0x000fea0003800000 */
[----:B------:R-:W-:Y:S01]  /*13550*/  LOP3.LUT P0, RZ, R6, 0xff, RZ, 0xc0, !PT ;  /* 0x000000ff06ff7812 */ /* 0x000fe2000780c0ff */
[----:B------:R-:W-:Y:S01]  /*13560*/  IMAD.MOV.U32 R3, RZ, RZ, 0x1 ;  /* 0x00000001ff037424 */ /* 0x000fe200078e00ff */
[----:B------:R-:W-:-:S11]  /*13570*/  MOV R0, RZ ;  /* 0x000000ff00007202 */ /* 0x000fd60000000f00 */
[----:B------:R-:W-:Y:S05]  /*13580*/  @!P0 BRA `(.L_x_390) ;  /* 0x0000000c00708947 */ /* 0x000fea0003800000 */
[----:B------:R-:W0:Y:S01]  /*13590*/  LDC R0, c[0x0][0x28c] ;  /* 0x0000a300ff007b82 */ /* 0x000e220000000800 */
[----:B------:R-:W-:Y:S01]  /*135a0*/  ULDC UR5, c[0x0][0x658] ;  /* 0x0001960000057ab9 */ /* 0x000fe20000000800 */
[----:B------:R-:W-:Y:S01]  /*135b0*/  UMOV UR7, 0xffffffff ;  /* 0xffffffff00077882 */ /* 0x000fe20000000000 */
[----:B------:R-:W-:Y:S01]  /*135c0*/  ULDC UR6, c[0x0][0xc] ;  /* 0x0000030000067ab9 */ /* 0x000fe20000000800 */
[----:B------:R-:W-:Y:S01]  /*135d0*/  USHF.L.U32 UR9, UR7, UR5, URZ ;  /* 0x0000000507097299 */ /* 0x000fe2000800063f */
[C---:B------:R-:W-:Y:S01]  /*135e0*/  LOP3.LUT P2, RZ, R23.reuse, 0x7f, RZ, 0xc0, !PT ;  /* 0x0000007f17ff7812 */ /* 0x040fe2000784c0ff */
[----:B------:R-:W-:Y:S01]  /*135f0*/  UMOV UR8, 0x1 ;  /* 0x0000000100087882 */ /* 0x000fe20000000000 */
[----:B------:R-:W-:Y:S01]  /*13600*/  ULDC UR7, c[0x0][0x10] ;  /* 0x0000040000077ab9 */ /* 0x000fe20000000800 */
[----:B------:R-:W-:Y:S01]  /*13610*/  LOP3.LUT P0, RZ, R23, 0x1f, RZ, 0xc0, !PT ;  /* 0x0000001f17ff7812 */ /* 0x000fe2000780c0ff */
[----:B------:R-:W-:Y:S01]  /*13620*/  UIMAD.WIDE.U32 UR6, UR6, UR7, URZ ;  /* 0x00000007060672a5 */ /* 0x000fe2000f8e003f */
[----:B------:R-:W-:Y:S01]  /*13630*/  BSSY B0, `(.L_x_390) ;  /* 0x00000d1000007945 */ /* 0x000fe20003800000 */
[----:B------:R-:W-:Y:S01]  /*13640*/  USHF.L.U32 UR5, UR8, UR5, URZ ;  /* 0x0000000508057299 */ /* 0x000fe2000800063f */
[----:B------:R-:W-:Y:S01]  /*13650*/  IMAD.MOV.U32 R11, RZ, RZ, 0x1 ;  /* 0x00000001ff0b7424 */ /* 0x000fe200078e00ff */
[----:B------:R-:W-:Y:S01]  /*13660*/  LOP3.LUT R18, R2, 0x2, RZ, 0xfc, !PT ;  /* 0x0000000202127812 */ /* 0x000fe200078efcff */
[----:B------:R-:W-:Y:S01]  /*13670*/  ULDC UR8, c[0x0][0x14] ;  /* 0x0000050000087ab9 */ /* 0x000fe20000000800 */
[----:B------:R-:W-:Y:S01]  /*13680*/  PLOP3.LUT P0, PT, P0, P2, PT, 0x8a, 0x0 ;  /* 0x000000000000781c */ /* 0x000fe20000705172 */
[----:B------:R-:W-:-:S02]  /*13690*/  UIMAD.WIDE.U32 UR30, UR6, UR8, URZ ;  /* 0x00000008061e72a5 */ /* 0x000fc4000f8e003f */
[----:B------:R-:W-:Y:S01]  /*136a0*/  UIMAD UR7, UR7, UR8, URZ ;  /* 0x00000008070772a4 */ /* 0x000fe2000f8e023f */
[----:B------:R-:W-:Y:S01]  /*136b0*/  ULDC UR4, c[0x0][0x600] ;  /* 0x0001800000047ab9 */ /* 0x000fe20000000800 */
[----:B------:R-:W-:Y:S02]  /*136c0*/  ULOP3.LUT UR6, URZ, UR9, URZ, 0x33, !UPT ;  /* 0x000000093f067292 */ /* 0x000fe4000f8e333f */
[----:B------:R-:W-:Y:S01]  /*136d0*/  UIADD3 UR4, UR4, -0x1, URZ ;  /* 0xffffffff04047890 */ /* 0x000fe2000fffe03f */
[----:B0-----:R-:W-:Y:S01]  /*136e0*/  VIADD R0, R0, 0xff ;  /* 0x000000ff00007836 */ /* 0x001fe20000000000 */
[----:B------:R-:W-:Y:S01]  /*136f0*/  UIADD3 UR7, UR31, UR7, URZ ;  /* 0x000000071f077290 */ /* 0x000fe2000fffe03f */
[----:B------:R-:W-:-:S03]  /*13700*/  ULDC.64 UR38, c[0x0][0x198] ;  /* 0x0000660000267ab9 */ /* 0x000fc60000000a00 */
[----:B------:R-:W-:-:S04]  /*13710*/  SHF.R.S32.HI R3, RZ, 0x1f, R0 ;  /* 0x0000001fff037819 */ /* 0x000fc80000011400 */
[----:B------:R-:W-:Y:S01]  /*13720*/  LEA.HI R3, R3, R0, RZ, 0x8 ;  /* 0x0000000003037211 */ /* 0x000fe200078f40ff */
[----:B------:R-:W-:-:S03]  /*13730*/  IMAD.MOV.U32 R0, RZ, RZ, RZ ;  /* 0x000000ffff007224 */ /* 0x000fc600078e00ff */
[----:B------:R-:W-:Y:S01]  /*13740*/  SHF.R.S32.HI R13, RZ, 0x8, R3 ;  /* 0x00000008ff0d7819 */ /* 0x000fe20000011403 */
[----:B------:R-:W-:-:S04]  /*13750*/  IMAD.MOV.U32 R3, RZ, RZ, 0x1 ;  /* 0x00000001ff037424 */ /* 0x000fc800078e00ff */
[----:B------:R-:W-:-:S07]  /*13760*/  VIADD R10, R13, 0x1 ;  /* 0x000000010d0a7836 */ /* 0x000fce0000000000 */
.L_x_402:
[----:B------:R-:W-:-:S03]  /*13770*/  UMOV UR8, 0xffffffff ;  /* 0xffffffff00087882 */ /* 0x000fc60000000000 */
[----:B------:R-:W-:Y:S05]  /*13780*/  BRA.DIV UR8, `(.L_x_391) ;  /* 0x0000000e08907947 */ /* 0x000fea000b800000 */
[----:B------:R-:W-:-:S13]  /*13790*/  ELECT P6, URZ, PT ;  /* 0x00000000003f782f */ /* 0x000fda00038c0000 */
.L_x_411:
[----:B------:R-:W0:Y:S01]  /*137a0*/  LDC R4, c[0x0][0x28c] ;  /* 0x0000a300ff047b82 */ /* 0x000e220000000800 */
[----:B------:R-:W-:Y:S01]  /*137b0*/  BSSY B1, `(.L_x_392) ;  /* 0x0000043000017945 */ /* 0x000fe20003800000 */
[----:B0-----:R-:W-:-:S13]  /*137c0*/  ISETP.LT.OR P6, PT, R4, 0x1, !P6 ;  /* 0x000000010400780c */ /* 0x001fda00077c1670 */
[----:B------:R-:W-:Y:S05]  /*137d0*/  @P6 BRA `(.L_x_393) ;  /* 0x0000000400006947 */ /* 0x000fea0003800000 */
[----:B------:R-:W-:Y:S02]  /*137e0*/  IMAD R14, R7, 0xc0, RZ ;  /* 0x000000c0070e7824 */ /* 0x000fe400078e02ff */
[----:B------:R-:W-:Y:S02]  /*137f0*/  IMAD R15, R9, 0xb0, RZ ;  /* 0x000000b0090f7824 */ /* 0x000fe400078e02ff */
[----:B------:R-:W-:Y:S02]  /*13800*/  IMAD.MOV.U32 R20, RZ, RZ, RZ ;  /* 0x000000ffff147224 */ /* 0x000fe400078e00ff */
[----:B------:R-:W-:Y:S02]  /*13810*/  IMAD.MOV.U32 R4, RZ, RZ, R10 ;  /* 0x000000ffff047224 */ /* 0x000fe400078e000a */
[----:B------:R-:W-:Y:S02]  /*13820*/  IMAD.MOV.U32 R5, RZ, RZ, R3 ;  /* 0x000000ffff057224 */ /* 0x000fe400078e0003 */
[----:B------:R-:W-:-:S07]  /*13830*/  IMAD.MOV.U32 R6, RZ, RZ, R0 ;  /* 0x000000ffff067224 */ /* 0x000fce00078e0000 */
.L_x_397:
[----:B------:R-:W0:Y:S01]  /*13840*/  S2R R12, SR_CgaCtaId ;  /* 0x00000000000c7919 */ /* 0x000e220000008800 */
[----:B------:R-:W-:Y:S01]  /*13850*/  MOV R7, 0x400 ;  /* 0x0000040000077802 */ /* 0x000fe20000000f00 */
[----:B------:R-:W1:Y:S03]  /*13860*/  @!P2 LDC R9, c[0x0][0x500] ;  /* 0x00014000ff09ab82 */ /* 0x000e660000000800 */
[----:B0-----:R-:W-:Y:S02]  /*13870*/  LEA R19, R12, R7, 0x18 ;  /* 0x000000070c137211 */ /* 0x001fe400078ec0ff */
[----:B------:R-:W-:-:S03]  /*13880*/  SHF.L.U32 R7, R5, 0x1f, RZ ;  /* 0x0000001f05077819 */ /* 0x000fc600000006ff */
[----:B------:R-:W-:-:S04]  /*13890*/  IMAD R12, R6, 0x8, R19 ;  /* 0x00000008060c7824 */ /* 0x000fc800078e0213 */
[----:B------:R-:W0:Y:S02]  /*138a0*/  SYNCS.PHASECHK.TRANS64.TRYWAIT P1, [R12+URZ+0x10], R7 ;  /* 0x000010070c0075a7 */ /* 0x000e24000802017f */
[----:B01----:R-:W-:Y:S05]  /*138b0*/  @!P1 BRA `(.L_x_394) ;  /* 0x0000000c00649947 */ /* 0x003fea0003800000 */
.L_x_412:
[----:B0-----:R-:W-:Y:S01]  /*138c0*/  PRMT R7, R18, 0x9910, RZ ;  /* 0x0000991012077816 */ /* 0x001fe200000000ff */
[----:B------:R0:W-:Y:S03]  /*138d0*/  @!P2 SYNCS.ARRIVE.TRANS64 RZ, [R12+URZ], R9 ;  /* 0x000000090cffa9a7 */ /* 0x0001e6000800003f */
[----:B------:R-:W-:-:S13]  /*138e0*/  ISETP.NE.AND P1, PT, R7, 0x2, PT ;  /* 0x000000020700780c */ /* 0x000fda0003f25270 */
[----:B0-----:R-:W-:Y:S05]  /*138f0*/  @P1 BRA `(.L_x_395) ;  /* 0x0000000000041947 */ /* 0x001fea0003800000 */
[----:B------:R-:W-:Y:S01]  /*13900*/  BPT.TRAP 0x1 ;  /* 0x000000040000795c */ /* 0x000fe20000300000 */
.L_x_395:
[----:B------:R-:W-:Y:S05]  /*13910*/  @P0 BRA `(.L_x_396) ;  /* 0x0000000000040947 */ /* 0x000fea0003800000 */
[----:B------:R-:W-:Y:S01]  /*13920*/  BPT.TRAP 0x1 ;  /* 0x000000040000795c */ /* 0x000fe20000300000 */
.L_x_396:
[--C-:B------:R-:W-:Y:S01]  /*13930*/  IMAD R7, R6, 0xc000, R19.reuse ;  /* 0x0000c00006077824 */ /* 0x100fe200078e0213 */
[----:B------:R-:W-:Y:S01]  /*13940*/  R2UR UR34, R20 ;  /* 0x00000000142272ca */ /* 0x000fe200000e0000 */
[----:B------:R-:W-:Y:S01]  /*13950*/  IMAD R19, R6, 0xb000, R19 ;  /* 0x0000b00006137824 */ /* 0x000fe200078e0213 */
[----:B------:R-:W-:Y:S01]  /*13960*/  R2UR UR33, R12 ;  /* 0x000000000c2172ca */ /* 0x000fe200000e0000 */
[----:B------:R-:W-:Y:S01]  /*13970*/  VIADD R4, R4, 0xffffffff ;  /* 0xffffffff04047836 */ /* 0x000fe20000000000 */
[----:B------:R-:W-:Y:S01]  /*13980*/  R2UR UR24, R7 ;  /* 0x00000000071872ca */ /* 0x000fe200000e0000 */
[----:B------:R-:W-:Y:S01]  /*13990*/  UIADD3 UR14, UP0, UR38, 0xf0, URZ ;  /* 0x000000f0260e7890 */ /* 0x000fe2000ff1e03f */
[----:B------:R-:W-:Y:S01]  /*139a0*/  R2UR UR8, R19 ;  /* 0x00000000130872ca */ /* 0x000fe200000e0000 */
[----:B------:R-:W-:Y:S01]  /*139b0*/  UIADD3 UR40, UP1, UR38, 0x1f0, URZ ;  /* 0x000001f026287890 */ /* 0x000fe2000ff3e03f */
[----:B------:R-:W-:Y:S01]  /*139c0*/  R2UR UR36, R8 ;  /* 0x00000000082472ca */ /* 0x000fe200000e0000 */
[----:B------:R-:W-:Y:S01]  /*139d0*/  UIADD3.X UR15, URZ, UR39, URZ, UP0, !UPT ;  /* 0x000000273f0f7290 */ /* 0x000fe200087fe43f */
[----:B------:R-:W-:Y:S01]  /*139e0*/  R2UR UR35, R14 ;  /* 0x000000000e2372ca */ /* 0x000fe200000e0000 */
[----:B------:R-:W-:Y:S01]  /*139f0*/  UIADD3.X UR41, URZ, UR39, URZ, UP1, !UPT ;  /* 0x000000273f297290 */ /* 0x000fe20008ffe43f */
[----:B------:R-:W-:Y:S01]  /*13a00*/  R2UR UR19, R15 ;  /* 0x000000000f1372ca */ /* 0x000fe200000e0000 */
[----:B------:R-:W-:Y:S01]  /*13a10*/  UIADD3 UR26, UR34, 0x80, URZ ;  /* 0x00000080221a7890 */ /* 0x000fe2000fffe03f */
[----:B------:R-:W-:Y:S01]  /*13a20*/  ISETP.GT.AND P3, PT, R4, 0x1, PT ;  /* 0x000000010400780c */ /* 0x000fe20003f64270 */
[----:B------:R-:W-:Y:S01]  /*13a30*/  VIADD R6, R6, 0x1 ;  /* 0x0000000106067836 */ /* 0x000fe20000000000 */
[----:B------:R-:W-:Y:S01]  /*13a40*/  UMOV UR22, 0x0 ;  /* 0x0000000000167882 */ /* 0x000fe20000000000 */
[----:B------:R-:W-:Y:S01]  /*13a50*/  UIADD3 UR32, UR24, 0x100, URZ ;  /* 0x0000010018207890 */ /* 0x000fe2000fffe03f */
[----:B------:R-:W-:Y:S01]  /*13a60*/  VIADD R20, R20, 0x100 ;  /* 0x0000010014147836 */ /* 0x000fe20000000000 */
[----:B------:R-:W-:Y:S01]  /*13a70*/  UIADD3 UR24, UR24, 0x6100, URZ ;  /* 0x0000610018187890 */ /* 0x000fe2000fffe03f */
[----:B------:R-:W-:Y:S01]  /*13a80*/  ISETP.NE.AND P1, PT, R6, 0x2, PT ;  /* 0x000000020600780c */ /* 0x000fe20003f25270 */
[----:B------:R-:W-:-:S02]  /*13a90*/  UIADD3 UR16, UR8, 0x18100, URZ ;  /* 0x0001810008107890 */ /* 0x000fc4000fffe03f */
[----:B------:R-:W-:Y:S01]  /*13aa0*/  UIADD3 UR8, UR8, 0x1d900, URZ ;  /* 0x0001d90008087890 */ /* 0x000fe2000fffe03f */
[----:B------:R-:W-:Y:S01]  /*13ab0*/  SEL R12, RZ, 0x1, P1 ;  /* 0x00000001ff0c7807 */ /* 0x000fe20000800000 */
[----:B------:R-:W-:Y:S01]  /*13ac0*/  UMOV UR23, 0x10000000 ;  /* 0x1000000000177882 */ /* 0x000fe20000000000 */
[----:B------:R-:W-:Y:S01]  /*13ad0*/  UMOV UR25, UR33 ;  /* 0x0000002100197c82 */ /* 0x000fe20008000000 */
[----:B------:R-:W-:Y:S01]  /*13ae0*/  UMOV UR28, UR36 ;  /* 0x00000024001c7c82 */ /* 0x000fe20008000000 */
[----:B------:R-:W-:Y:S01]  /*13af0*/  UMOV UR27, UR35 ;  /* 0x00000023001b7c82 */ /* 0x000fe20008000000 */
[----:B------:R-:W-:Y:S01]  /*13b00*/  UMOV UR17, UR33 ;  /* 0x0000002100117c82 */ /* 0x000fe20008000000 */
[----:B------:R-:W-:Y:S01]  /*13b10*/  UMOV UR18, UR34 ;  /* 0x0000002200127c82 */ /* 0x000fe20008000000 */
[----:B------:R-:W-:Y:S01]  /*13b20*/  UMOV UR20, UR36 ;  /* 0x0000002400147c82 */ /* 0x000fe20008000000 */
[----:B------:R0:W-:Y:S01]  /*13b30*/  UTMALDG.3D [UR32], [UR14], desc[UR22] ;  /* 0x000016200e0075b4 */ /* 0x0001e20008011000 */
[----:B------:R-:W-:Y:S01]  /*13b40*/  UMOV UR9, UR33 ;  /* 0x0000002100097c82 */ /* 0x000fe20008000000 */
[----:B------:R-:W-:Y:S01]  /*13b50*/  UMOV UR11, UR19 ;  /* 0x00000013000b7c82 */ /* 0x000fe20008000000 */
[----:B------:R-:W-:Y:S01]  /*13b60*/  UMOV UR12, UR36 ;  /* 0x00000024000c7c82 */ /* 0x000fe20008000000 */
[----:B------:R-:W-:Y:S01]  /*13b70*/  UMOV UR10, UR26 ;  /* 0x0000001a000a7c82 */ /* 0x000fe20008000000 */
[----:B------:R-:W-:-:S02]  /*13b80*/  LOP3.LUT R5, R5, R12, RZ, 0x3c, !PT ;  /* 0x0000000c05057212 */ /* 0x000fc400078e3cff */
[----:B------:R-:W-:Y:S01]  /*13b90*/  SEL R6, R6, RZ, P1 ;  /* 0x000000ff06067207 */ /* 0x000fe20000800000 */
[----:B------:R0:W-:Y:S01]  /*13ba0*/  UTMALDG.3D [UR24], [UR14], desc[UR22] ;  /* 0x000016180e0075b4 */ /* 0x0001e20008011000 */
[----:B------:R0:W-:Y:S01]  /*13bb0*/  UTMALDG.3D [UR16], [UR40], desc[UR22] ;  /* 0x00001610280075b4 */ /* 0x0001e20008011000 */
[----:B------:R0:W-:Y:S02]  /*13bc0*/  UTMALDG.3D [UR8], [UR40], desc[UR22] ;  /* 0x00001608280075b4 */ /* 0x0001e40008011000 */
[----:B0-----:R-:W-:Y:S05]  /*13bd0*/  @P3 BRA `(.L_x_397) ;  /* 0xfffffffc00183947 */ /* 0x001fea000383ffff */
.L_x_393:
[----:B------:R-:W-:Y:S05]  /*13be0*/  BSYNC B1 ;  /* 0x0000000000017941 */ /* 0x000fea0003800000 */
.L_x_392:
[----:B------:R-:W-:Y:S01]  /*13bf0*/  LOP3.LUT P3, RZ, R11, 0xff, RZ, 0xc0, !PT ;  /* 0x000000ff0bff7812 */ /* 0x000fe2000786c0ff */
[----:B------:R-:W-:Y:S01]  /*13c00*/  IMAD.IADD R0, R13, 0x1, R0 ;  /* 0x000000010d007824 */ /* 0x000fe200078e0200 */
[----:B------:R-:W-:Y:S01]  /*13c10*/  IADD3 R17, P4, R17, UR30, RZ ;  /* 0x0000001e11117c10 */ /* 0x000fe2000ff9e0ff */
[----:B------:R-:W-:Y:S01]  /*13c20*/  ULDC.64 UR8, c[0x0][0x650] ;  /* 0x0001940000087ab9 */ /* 0x000fe20000000a00 */
[----:B------:R-:W-:Y:S01]  /*13c30*/  BSSY B1, `(.L_x_398) ;  /* 0x000006e000017945 */ /* 0x000fe20003800000 */
[----:B------:R-:W-:Y:S01]  /*13c40*/  IMAD.MOV.U32 R7, RZ, RZ, -0x1 ;  /* 0xffffffffff077424 */ /* 0x000fe200078e00ff */
[----:B------:R-:W-:Y:S01]  /*13c50*/  SHF.R.U32.HI R4, RZ, 0x1, R0 ;  /* 0x00000001ff047819 */ /* 0x000fe20000011600 */
[----:B------:R-:W-:Y:S01]  /*13c60*/  IMAD.MOV.U32 R9, RZ, RZ, -0x1 ;  /* 0xffffffffff097424 */ /* 0x000fe200078e00ff */
[----:B------:R-:W-:Y:S01]  /*13c70*/  ISETP.GT.U32.AND P1, PT, R0, 0x1, PT ;  /* 0x000000010000780c */ /* 0x000fe20003f24070 */
[----:B------:R-:W-:Y:S01]  /*13c80*/  IMAD.MOV.U32 R8, RZ, RZ, -0x1 ;  /* 0xffffffffff087424 */ /* 0x000fe200078e00ff */
[----:B------:R-:W-:-:S02]  /*13c90*/  LOP3.LUT R4, R4, 0x1, RZ, 0xc0, !PT ;  /* 0x0000000104047812 */ /* 0x000fc400078ec0ff */
[----:B------:R-:W-:Y:S01]  /*13ca0*/  ISETP.LT.U32.AND P1, PT, R13, 0x2, P1 ;  /* 0x000000020d00780c */ /* 0x000fe20000f21070 */
[----:B------:R-:W0:Y:S01]  /*13cb0*/  @P3 S2R R6, SR_CgaCtaId ;  /* 0x0000000000063919 */ /* 0x000e220000008800 */
[----:B------:R-:W-:Y:S02]  /*13cc0*/  @P3 MOV R5, 0x400 ;  /* 0x0000040000053802 */ /* 0x000fe40000000f00 */
[----:B------:R-:W-:Y:S02]  /*13cd0*/  IADD3.X R16, R16, UR7, RZ, P4, !PT ;  /* 0x0000000710107c10 */ /* 0x000fe4000a7fe4ff */
[----:B------:R-:W-:Y:S02]  /*13ce0*/  ISETP.GE.U32.AND P4, PT, R17, UR8, PT ;  /* 0x0000000811007c0c */ /* 0x000fe4000bf86070 */
[----:B------:R-:W-:Y:S02]  /*13cf0*/  LOP3.LUT R0, R0, 0x1, RZ, 0xc0, !PT ;  /* 0x0000000100007812 */ /* 0x000fe400078ec0ff */
[----:B------:R-:W-:-:S02]  /*13d00*/  PRMT R11, RZ, 0x7610, R11 ;  /* 0x00007610ff0b7816 */ /* 0x000fc4000000000b */
[----:B0-----:R-:W-:-:S04]  /*13d10*/  @P3 LEA R5, R6, R5, 0x18 ;  /* 0x0000000506053211 */ /* 0x001fc800078ec0ff */
[----:B------:R0:W-:Y:S01]  /*13d20*/  @P3 SYNCS.ARRIVE.TRANS64.A1T0 RZ, [R5+URZ+0x38], RZ ;  /* 0x000038ff05ff39a7 */ /* 0x0001e2000810003f */
[----:B------:R-:W-:Y:S02]  /*13d30*/  ISETP.NE.U32.AND P3, PT, R4, 0x1, PT ;  /* 0x000000010400780c */ /* 0x000fe40003f65070 */
[----:B------:R-:W-:Y:S02]  /*13d40*/  SEL R4, RZ, 0x1, !P1 ;  /* 0x00000001ff047807 */ /* 0x000fe40004800000 */
[----:B------:R-:W-:Y:S02]  /*13d50*/  ISETP.GE.U32.AND.EX P1, PT, R16, UR9, PT, P4 ;  /* 0x0000000910007c0c */ /* 0x000fe4000bf26140 */
[----:B------:R-:W-:-:S04]  /*13d60*/  ISETP.GT.U32.AND P3, PT, R13, 0x1, !P3 ;  /* 0x000000010d00780c */ /* 0x000fc80005f64070 */
[----:B0-----:R-:W-:-:S04]  /*13d70*/  SEL R5, RZ, 0x1, !P3 ;  /* 0x00000001ff057807 */ /* 0x001fc80005800000 */
[--C-:B------:R-:W-:Y:S02]  /*13d80*/  LOP3.LUT R3, R5, R3, R4.reuse, 0x96, !PT ;  /* 0x0000000305037212 */ /* 0x100fe400078e9604 */
[----:B------:R-:W-:Y:S01]  /*13d90*/  PRMT R4, RZ, 0x7610, R4 ;  /* 0x00007610ff047816 */ /* 0x000fe20000000004 */
[----:B------:R-:W-:Y:S06]  /*13da0*/  @P1 BRA `(.L_x_399) ;  /* 0x0000000400581947 */ /* 0x000fec0003800000 */
[----:B------:R-:W-:Y:S01]  /*13db0*/  ULDC.64 UR8, c[0x0][0x628] ;  /* 0x00018a0000087ab9 */ /* 0x000fe20000000a00 */
[----:B------:R-:W0:Y:S01]  /*13dc0*/  S2R R14, SR_CTAID.X ;  /* 0x00000000000e7919 */ /* 0x000e220000002500 */
[----:B------:R-:W-:Y:S01]  /*13dd0*/  ISETP.NE.U32.AND P1, PT, RZ, UR8, PT ;  /* 0x00000008ff007c0c */ /* 0x000fe2000bf25070 */
[----:B------:R-:W-:Y:S01]  /*13de0*/  ULDC UR11, c[0x0][0x630] ;  /* 0x00018c00000b7ab9 */ /* 0x000fe20000000800 */
[----:B------:R-:W-:Y:S01]  /*13df0*/  IMAD.MOV.U32 R4, RZ, RZ, R17 ;  /* 0x000000ffff047224 */ /* 0x000fe200078e0011 */
[----:B------:R-:W1:Y:S01]  /*13e00*/  S2R R12, SR_CTAID.Y ;  /* 0x00000000000c7919 */ /* 0x000e620000002600 */
[----:B------:R-:W-:Y:S01]  /*13e10*/  ISETP.NE.AND.EX P1, PT, RZ, UR9, PT, P1 ;  /* 0x00000009ff007c0c */ /* 0x000fe2000bf25310 */
[----:B------:R-:W-:-:S12]  /*13e20*/  IMAD.MOV.U32 R5, RZ, RZ, R16 ;  /* 0x000000ffff057224 */ /* 0x000fd800078e0010 */
[----:B------:R-:W-:Y:S05]  /*13e30*/  @!P1 BRA `(.L_x_400) ;  /* 0x0000000000289947 */ /* 0x000fea0003800000 */
[----:B------:R-:W-:Y:S02]  /*13e40*/  ULDC UR10, c[0x0][0x634] ;  /* 0x00018d00000a7ab9 */ /* 0x000fe40000000800 */
[----:B------:R-:W-:-:S05]  /*13e50*/  IADD3 R9, P1, R17, UR10, RZ ;  /* 0x0000000a11097c10 */ /* 0x000fca000ff3e0ff */
[----:B------:R-:W-:-:S04]  /*13e60*/  IMAD.X R15, RZ, RZ, R16, P1 ;  /* 0x000000ffff0f7224 */ /* 0x000fc800008e0610 */
[----:B------:R-:W-:-:S04]  /*13e70*/  IMAD.WIDE.U32 R6, R15, UR8, RZ ;  /* 0x000000080f067c25 */ /* 0x000fc8000f8e00ff */
[----:B------:R-:W-:-:S04]  /*13e80*/  IMAD.WIDE.U32 R6, P1, R9, UR9, R6 ;  /* 0x0000000909067c25 */ /* 0x000fc8000f820006 */
[----:B------:R-:W-:-:S04]  /*13e90*/  IMAD.WIDE.U32 R8, R9, UR8, RZ ;  /* 0x0000000809087c25 */ /* 0x000fc8000f8e00ff */
[----:B------:R-:W-:Y:S01]  /*13ea0*/  IMAD.X R5, RZ, RZ, RZ, P1 ;  /* 0x000000ffff057224 */ /* 0x000fe200008e06ff */
[----:B------:R-:W-:Y:S01]  /*13eb0*/  IADD3 RZ, P1, R9, R6, RZ ;  /* 0x0000000609ff7210 */ /* 0x000fe20007f3e0ff */
[----:B------:R-:W-:-:S04]  /*13ec0*/  IMAD.MOV.U32 R4, RZ, RZ, R7 ;  /* 0x000000ffff047224 */ /* 0x000fc800078e0007 */
[----:B------:R-:W-:-:S08]  /*13ed0*/  IMAD.WIDE.U32.X R4, R15, UR9, R4, P1 ;  /* 0x000000090f047c25 */ /* 0x000fd000088e0404 */
.L_x_400:
[--C-:B------:R-:W-:Y:S01]  /*13ee0*/  SHF.R.U64 R8, R4, UR11, R5.reuse ;  /* 0x0000000b04087c19 */ /* 0x100fe20008001205 */
[----:B------:R-:W-:Y:S01]  /*13ef0*/  ULDC.64 UR8, c[0x0][0x620] ;  /* 0x0001880000087ab9 */ /* 0x000fe20000000a00 */
[----:B------:R-:W-:Y:S01]  /*13f00*/  SHF.R.U32.HI R4, RZ, UR11, R5 ;  /* 0x0000000bff047c19 */ /* 0x000fe20008011605 */
[----:B------:R-:W-:Y:S01]  /*13f10*/  IMAD.MOV.U32 R5, RZ, RZ, R16 ;  /* 0x000000ffff057224 */ /* 0x000fe200078e0010 */
[----:B------:R-:W-:Y:S01]  /*13f20*/  IADD3 R7, P1, RZ, -R8, RZ ;  /* 0x80000008ff077210 */ /* 0x000fe20007f3e0ff */
[----:B------:R-:W2:Y:S01]  /*13f30*/  LDC R25, c[0x0][0x144] ;  /* 0x00005100ff197b82 */ /* 0x000ea20000000800 */
[----:B0-----:R-:W-:Y:S01]  /*13f40*/  I2FP.F32.U32 R9, R14 ;  /* 0x0000000e00097245 */ /* 0x001fe20000201000 */
[----:B------:R-:W-:Y:S01]  /*13f50*/  ULDC.64 UR12, c[0x0][0x640] ;  /* 0x00019000000c7ab9 */ /* 0x000fe20000000a00 */
[----:B------:R-:W-:Y:S01]  /*13f60*/  ULDC UR10, c[0x0][0x608] ;  /* 0x00018200000a7ab9 */ /* 0x000fe20000000800 */
[----:B------:R-:W-:Y:S01]  /*13f70*/  IMAD.X R4, RZ, RZ, ~R4, P1 ;  /* 0x000000ffff047224 */ /* 0x000fe200008e0e04 */
[----:B------:R-:W-:-:S03]  /*13f80*/  ISETP.NE.U32.AND P1, PT, RZ, UR12, PT ;  /* 0x0000000cff007c0c */ /* 0x000fc6000bf25070 */
[----:B------:R-:W-:Y:S01]  /*13f90*/  IMAD R6, R4, UR8, RZ ;  /* 0x0000000804067c24 */ /* 0x000fe2000f8e02ff */
[----:B------:R-:W0:Y:S01]  /*13fa0*/  LDC R19, c[0x0][0x148] ;  /* 0x00005200ff137b82 */ /* 0x000e220000000800 */
[----:B------:R-:W-:Y:S01]  /*13fb0*/  IMAD.MOV.U32 R4, RZ, RZ, R17 ;  /* 0x000000ffff047224 */ /* 0x000fe200078e0011 */
[----:B------:R-:W-:-:S03]  /*13fc0*/  ISETP.NE.AND.EX P1, PT, RZ, UR13, PT, P1 ;  /* 0x0000000dff007c0c */ /* 0x000fc6000bf25310 */
[----:B------:R-:W-:Y:S01]  /*13fd0*/  IMAD.WIDE.U32 R4, R7, UR8, R4 ;  /* 0x0000000807047c25 */ /* 0x000fe2000f8e0004 */
[----:B------:R-:W-:-:S03]  /*13fe0*/  ULDC UR8, c[0x0][0x150] ;  /* 0x0000540000087ab9 */ /* 0x000fc60000000800 */
[----:B------:R-:W-:Y:S02]  /*13ff0*/  IMAD R7, R7, UR9, R6 ;  /* 0x0000000907077c24 */ /* 0x000fe4000f8e0206 */
[----:B------:R-:W-:Y:S01]  /*14000*/  FMUL R6, R9, UR8 ;  /* 0x0000000809067c20 */ /* 0x000fe20008400000 */
[----:B------:R-:W-:Y:S01]  /*14010*/  ULDC UR8, c[0x0][0x618] ;  /* 0x0001860000087ab9 */ /* 0x000fe20000000800 */
[----:B------:R-:W-:Y:S01]  /*14020*/  ULDC UR9, c[0x0][0x154] ;  /* 0x0000550000097ab9 */ /* 0x000fe20000000800 */
[----:B------:R-:W-:-:S03]  /*14030*/  IMAD.IADD R5, R5, 0x1, R7 ;  /* 0x0000000105057824 */ /* 0x000fc600078e0207 */
[----:B------:R-:W3:Y:S02]  /*14040*/  F2I.U32.TRUNC.NTZ R6, R6 ;  /* 0x0000000600067305 */ /* 0x000ee4000020f000 */
[----:B------:R-:W-:Y:S02]  /*14050*/  SHF.R.U64 R9, R4, UR8, R5 ;  /* 0x0000000804097c19 */ /* 0x000fe40008001205 */
[----:B-1----:R-:W-:-:S05]  /*14060*/  I2FP.F32.U32 R4, R12 ;  /* 0x0000000c00047245 */ /* 0x002fca0000201000 */
[----:B------:R-:W-:Y:S01]  /*14070*/  FMUL R21, R4, UR9 ;  /* 0x0000000904157c20 */ /* 0x000fe20008400000 */
[----:B------:R-:W-:Y:S01]  /*14080*/  SHF.R.U32.HI R4, RZ, UR8, R5 ;  /* 0x00000008ff047c19 */ /* 0x000fe20008011605 */
[----:B------:R-:W-:-:S03]  /*14090*/  ULDC UR8, c[0x0][0x658] ;  /* 0x0001960000087ab9 */ /* 0x000fc60000000800 */
[--C-:B------:R-:W-:Y:S01]  /*140a0*/  SHF.R.U64 R20, R9, UR10, R4.reuse ;  /* 0x0000000a09147c19 */ /* 0x100fe20008001204 */
[----:B------:R-:W1:Y:S01]  /*140b0*/  F2I.U32.TRUNC.NTZ R21, R21 ;  /* 0x0000001500157305 */ /* 0x000e62000020f000 */
[----:B------:R-:W-:Y:S01]  /*140c0*/  SHF.R.U32.HI R5, RZ, UR10, R4 ;  /* 0x0000000aff057c19 */ /* 0x000fe20008011604 */
[----:B---3--:R-:W-:-:S03]  /*140d0*/  IMAD.MOV R6, RZ, RZ, -R6 ;  /* 0x000000ffff067224 */ /* 0x008fc600078e0a06 */
[--C-:B------:R-:W-:Y:S01]  /*140e0*/  SHF.R.U64 R15, R20, UR8, R5.reuse ;  /* 0x00000008140f7c19 */ /* 0x100fe20008001205 */
[----:B--2---:R-:W-:Y:S01]  /*140f0*/  IMAD R14, R25, R6, R14 ;  /* 0x00000006190e7224 */ /* 0x004fe200078e020e */
[----:B------:R-:W-:-:S03]  /*14100*/  SHF.R.U32.HI R23, RZ, UR8, R5 ;  /* 0x00000008ff177c19 */ /* 0x000fc60008011605 */
[----:B------:R-:W-:Y:S02]  /*14110*/  IMAD.MOV.U32 R4, RZ, RZ, R15 ;  /* 0x000000ffff047224 */ /* 0x000fe400078e000f */
[----:B------:R-:W-:Y:S01]  /*14120*/  IMAD.MOV.U32 R5, RZ, RZ, R23 ;  /* 0x000000ffff057224 */ /* 0x000fe200078e0017 */
[----:B------:R-:W-:Y:S06]  /*14130*/  @!P1 BRA `(.L_x_401) ;  /* 0x0000000000289947 */ /* 0x000fec0003800000 */
[----:B------:R-:W-:Y:S02]  /*14140*/  ULDC UR8, c[0x0][0x64c] ;  /* 0x0001930000087ab9 */ /* 0x000fe40000000800 */
[----:B------:R-:W-:-:S05]  /*14150*/  IADD3 R5, P1, R15, UR8, RZ ;  /* 0x000000080f057c10 */ /* 0x000fca000ff3e0ff */
[----:B------:R-:W-:-:S04]  /*14160*/  IMAD.X R23, RZ, RZ, R23, P1 ;  /* 0x000000ffff177224 */ /* 0x000fc800008e0617 */
[----:B------:R-:W-:-:S04]  /*14170*/  IMAD.WIDE.U32 R6, R23, UR12, RZ ;  /* 0x0000000c17067c25 */ /* 0x000fc8000f8e00ff */
[----:B------:R-:W-:-:S04]  /*14180*/  IMAD.WIDE.U32 R6, P1, R5, UR13, R6 ;  /* 0x0000000d05067c25 */ /* 0x000fc8000f820006 */
[----:B------:R-:W-:-:S04]  /*14190*/  IMAD.WIDE.U32 R4, R5, UR12, RZ ;  /* 0x0000000c05047c25 */ /* 0x000fc8000f8e00ff */
[----:B------:R-:W-:Y:S01]  /*141a0*/  IMAD.MOV.U32 R4, RZ, RZ, R7 ;  /* 0x000000ffff047224 */ /* 0x000fe200078e0007 */
[----:B------:R-:W-:Y:S01]  /*141b0*/  IADD3 RZ, P3, R5, R6, RZ ;  /* 0x0000000605ff7210 */ /* 0x000fe20007f7e0ff */
[----:B------:R-:W-:-:S04]  /*141c0*/  IMAD.X R5, RZ, RZ, RZ, P1 ;  /* 0x000000ffff057224 */ /* 0x000fc800008e06ff */
[----:B------:R-:W-:-:S08]  /*141d0*/  IMAD.WIDE.U32.X R4, R23, UR13, R4, P3 ;  /* 0x0000000d17047c25 */ /* 0x000fd000098e0404 */
.L_x_401:
[----:B------:R-:W2:Y:S01]  /*141e0*/  LDC R6, c[0x0][0x65c] ;  /* 0x00019700ff067b82 */ /* 0x000ea20000000800 */
[----:B------:R-:W-:Y:S01]  /*141f0*/  ULDC UR8, c[0x0][0x648] ;  /* 0x0001920000087ab9 */ /* 0x000fe20000000800 */
[----:B------:R-:W-:Y:S01]  /*14200*/  LOP3.LUT R20, R20, UR6, RZ, 0xc0, !PT ;  /* 0x0000000614147c12 */ /* 0x000fe2000f8ec0ff */
[----:B-1----:R-:W-:Y:S01]  /*14210*/  IMAD.MOV R21, RZ, RZ, -R21 ;  /* 0x000000ffff157224 */ /* 0x002fe200078e0a15 */
[----:B------:R-:W-:Y:S01]  /*14220*/  SHF.R.U64 R5, R4, UR8, R5 ;  /* 0x0000000804057c19 */ /* 0x000fe20008001205 */
[----:B------:R-:W-:Y:S01]  /*14230*/  ULDC UR8, c[0x0][0x638] ;  /* 0x00018e0000087ab9 */ /* 0x000fe20000000800 */
[----:B------:R-:W-:-:S03]  /*14240*/  ULDC UR9, c[0x0][0x610] ;  /* 0x0001840000097ab9 */ /* 0x000fc60000000800 */
[----:B------:R-:W-:Y:S02]  /*14250*/  IMAD.MOV R4, RZ, RZ, -R5 ;  /* 0x000000ffff047224 */ /* 0x000fe400078e0a05 */
[----:B------:R-:W-:Y:S02]  /*14260*/  IMAD R5, R5, UR5, R20 ;  /* 0x0000000505057c24 */ /* 0x000fe4000f8e0214 */
[----:B------:R-:W-:Y:S01]  /*14270*/  IMAD R15, R4, UR8, R15 ;  /* 0x00000008040f7c24 */ /* 0x000fe2000f8e020f */
[----:B------:R-:W-:Y:S01]  /*14280*/  ULDC UR8, c[0x0][0x600] ;  /* 0x0001800000087ab9 */ /* 0x000fe20000000800 */
[----:B------:R-:W-:Y:S01]  /*14290*/  IMAD.MOV.U32 R4, RZ, RZ, 0x1 ;  /* 0x00000001ff047424 */ /* 0x000fe200078e00ff */
[----:B--2---:R-:W-:Y:S02]  /*142a0*/  ISETP.NE.AND P1, PT, R6, 0x1, PT ;  /* 0x000000010600780c */ /* 0x004fe40003f25270 */
[----:B------:R-:W-:-:S05]  /*142b0*/  LOP3.LUT R6, R9, UR4, RZ, 0xc0, !PT ;  /* 0x0000000409067c12 */ /* 0x000fca000f8ec0ff */
[----:B------:R-:W-:-:S06]  /*142c0*/  IMAD R15, R15, UR8, R6 ;  /* 0x000000080f0f7c24 */ /* 0x000fcc000f8e0206 */
[----:B0-----:R-:W-:-:S04]  /*142d0*/  @P1 IMAD R14, R19, R21, R12 ;  /* 0x00000015130e1224 */ /* 0x001fc800078e020c */
[----:B------:R-:W-:-:S05]  /*142e0*/  IMAD R14, R5, UR9, R14 ;  /* 0x00000009050e7c24 */ /* 0x000fca000f8e020e */
[----:B------:R-:W-:Y:S02]  /*142f0*/  SEL R9, R15, R14, !P1 ;  /* 0x0000000e0f097207 */ /* 0x000fe40004800000 */
[----:B------:R-:W-:-:S07]  /*14300*/  SEL R7, R14, R15, !P1 ;  /* 0x0000000f0e077207 */ /* 0x000fce0004800000 */
.L_x_399:
[----:B------:R-:W-:Y:S05]  /*14310*/  BSYNC B1 ;  /* 0x0000000000017941 */ /* 0x000fea0003800000 */
.L_x_398:
[----:B------:R-:W-:-:S13]  /*14320*/  LOP3.LUT P1, RZ, R4, 0xff, RZ, 0xc0, !PT ;  /* 0x000000ff04ff7812 */ /* 0x000fda000782c0ff */
[----:B------:R-:W-:Y:S05]  /*14330*/  @P1 BRA `(.L_x_402) ;  /* 0xfffffff4000c1947 */ /* 0x000fea000383ffff */
[----:B------:R-:W-:Y:S05]  /*14340*/  BSYNC B0 ;  /* 0x0000000000007941 */ /* 0x000fea0003800000 */
.L_x_390:
[----:B------:R-:W-:-:S03]  /*14350*/  UMOV UR8, 0xffffffff ;  /* 0xffffffff00087882 */ /* 0x000fc60000000000 */
[----:B------:R-:W-:Y:S05]  /*14360*/  BRA.DIV UR8, `(.L_x_403) ;  /* 0x0000000208cc7947 */ /* 0x000fea000b800000 */
[----:B------:R-:W-:-:S13]  /*14370*/  ELECT P6, URZ, PT ;  /* 0x00000000003f782f */ /* 0x000fda00038c0000 */
.L_x_415:
[----:B------:R-:W-:Y:S04]  /*14380*/  BSSY B0, `(.L_x_404) ;  /* 0x0000019000007945 */ /* 0x000fe80003800000 */
[----:B------:R-:W-:Y:S05]  /*14390*/  @!P6 BRA `(.L_x_405) ;  /* 0x00000000005ce947 */ /* 0x000fea0003800000 */
[----:B------:R-:W-:-:S04]  /*143a0*/  LOP3.LUT R2, R2, 0x2, RZ, 0xfc, !PT ;  /* 0x0000000202027812 */ /* 0x000fc800078efcff */
[----:B------:R-:W-:-:S13]  /*143b0*/  ISETP.NE.AND P0, PT, R2, 0x3, PT ;  /* 0x000000030200780c */ /* 0x000fda0003f05270 */
[----:B------:R-:W-:Y:S05]  /*143c0*/  @!P0 BRA `(.L_x_406) ;  /* 0x0000000000048947 */ /* 0x000fea0003800000 */
[----:B------:R-:W-:Y:S01]  /*143d0*/  BPT.TRAP 0x1 ;  /* 0x000000040000795c */ /* 0x000fe20000300000 */
.L_x_406:
[----:B------:R-:W0:Y:S01]  /*143e0*/  S2R R5, SR_CgaCtaId ;  /* 0x0000000000057919 */ /* 0x000e220000008800 */
[----:B------:R-:W-:Y:S02]  /*143f0*/  MOV R2, 0x400 ;  /* 0x0000040000027802 */ /* 0x000fe40000000f00 */
[----:B------:R-:W-:Y:S02]  /*14400*/  SHF.L.U32 R4, R3, 0x1f, RZ ;  /* 0x0000001f03047819 */ /* 0x000fe400000006ff */
[----:B0-----:R-:W-:-:S05]  /*14410*/  LEA R5, R5, R2, 0x18 ;  /* 0x0000000205057211 */ /* 0x001fca00078ec0ff */
[----:B------:R-:W-:-:S04]  /*14420*/  VIADD R5, R5, 0x10 ;  /* 0x0000001005057836 */ /* 0x000fc80000000000 */
[C---:B------:R-:W-:Y:S02]  /*14430*/  IMAD R7, R0.reuse, 0x8, R5 ;  /* 0x0000000800077824 */ /* 0x040fe400078e0205 */
[----:B------:R-:W-:Y:S02]  /*14440*/  VIADD R0, R0, 0x1 ;  /* 0x0000000100007836 */ /* 0x000fe40000000000 */
[----:B------:R-:W0:Y:S03]  /*14450*/  SYNCS.PHASECHK.TRANS64.TRYWAIT P0, [R7+URZ], R4 ;  /* 0x00000004070075a7 */ /* 0x000e26000800017f */
[----:B------:R-:W-:-:S04]  /*14460*/  ISETP.NE.AND P1, PT, R0, 0x2, PT ;  /* 0x000000020000780c */ /* 0x000fc80003f25270 */
[----:B------:R-:W-:Y:S02]  /*14470*/  SEL R2, RZ, 0x1, P1 ;  /* 0x00000001ff027807 */ /* 0x000fe40000800000 */
[----:B------:R-:W-:Y:S02]  /*14480*/  SEL R0, R0, RZ, P1 ;  /* 0x000000ff00007207 */ /* 0x000fe40000800000 */
[----:B------:R-:W-:Y:S01]  /*14490*/  LOP3.LUT R2, R3, R2, RZ, 0x3c, !PT ;  /* 0x0000000203027212 */ /* 0x000fe200078e3cff */
[----:B0-----:R-:W-:Y:S06]  /*144a0*/  @!P0 BRA `(.L_x_407) ;  /* 0x00000000009c8947 */ /* 0x001fec0003800000 */
.L_x_416:
[----:B------:R-:W-:Y:S01]  /*144b0*/  IMAD R5, R0, 0x8, R5 ;  /* 0x0000000800057824 */ /* 0x000fe200078e0205 */
[----:B------:R-:W-:-:S07]  /*144c0*/  SHF.L.U32 R0, R2, 0x1f, RZ ;  /* 0x0000001f02007819 */ /* 0x000fce00000006ff */
.L_x_408:
[----:B-1----:R1:W2:Y:S02]  /*144d0*/  SYNCS.PHASECHK.TRANS64.TRYWAIT P0, [R5+URZ], R0 ;  /* 0x00000000050075a7 */ /* 0x0022a4000800017f */
[----:B--2---:R-:W-:Y:S05]  /*144e0*/  @!P0 NANOSLEEP.SYNCS 0x989680 ;  /* 0x009896800000895d */ /* 0x004fea0003900000 */
[----:B------:R-:W2:Y:S02]  /*144f0*/  @!P0 SYNCS.PHASECHK.TRANS64 P0, [R5+URZ], R0 ;  /* 0x00000000050085a7 */ /* 0x000ea4000800007f */
[----:B--2---:R-:W-:Y:S05]  /*14500*/  @!P0 BRA `(.L_x_408) ;  /* 0xfffffffc00f08947 */ /* 0x004fea000383ffff */
.L_x_405:
[----:B------:R-:W-:Y:S05]  /*14510*/  BSYNC B0 ;  /* 0x0000000000007941 */ /* 0x000fea0003800000 */
.L_x_404:
[----:B------:R-:W-:Y:S05]  /*14520*/  EXIT ;  /* 0x000000000000794d */ /* 0x000fea0003800000 */
.L_x_17:
[----:B---3--:R3:W4:Y:S02]  /*14530*/  SYNCS.PHASECHK.TRANS64.TRYWAIT P1, [R3+URZ], R0 ;  /* 0x00000000030075a7 */ /* 0x008724000802017f */
[----:B----4-:R-:W-:Y:S05]  /*14540*/  @!P1 NANOSLEEP.SYNCS 0x989680 ;  /* 0x009896800000995d */ /* 0x010fea0003900000 */
[----:B------:R-:W4:Y:S02]  /*14550*/  @!P1 SYNCS.PHASECHK.TRANS64 P1, [R3+URZ], R0 ;  /* 0x00000000030095a7 */ /* 0x000f24000802007f */
[----:B----4-:R-:W-:Y:S05]  /*14560*/  @!P1 BRA `(.L_x_17) ;  /* 0xfffffffc00f09947 */ /* 0x010fea000383ffff */
[----:B------:R-:W-:Y:S05]  /*14570*/  BRA `(.L_x_16) ;  /* 0xfffffecc00347947 */ /* 0x000fea000383ffff */
.L_x_22:
[----:B-1----:R1:W2:Y:S02]  /*14580*/  SYNCS.PHASECHK.TRANS64.TRYWAIT P1, [R5+URZ], R4 ;  /* 0x00000004050075a7 */ /* 0x0022a4000802017f */
[----:B--2---:R-:W-:Y:S05]  /*14590*/  @!P1 NANOSLEEP.SYNCS 0x989680 ;  /* 0x009896800000995d */ /* 0x004fea0003900000 */
[----:B------:R-:W2:Y:S02]  /*145a0*/  @!P1 SYNCS.PHASECHK.TRANS64 P1, [R5+URZ], R4 ;  /* 0x00000004050095a7 */ /* 0x000ea4000802007f */
[----:B--2---:R-:W-:Y:S05]  /*145b0*/  @!P1 BRA `(.L_x_22) ;  /* 0xfffffffc00f09947 */ /* 0x004fea000383ffff */
[----:B------:R-:W-:Y:S05]  /*145c0*/  BRA `(.L_x_21) ;  /* 0xffffff1000507947 */ /* 0x000fea000383ffff */
.L_x_391:
[----:B------:R-:W-:Y:S01]  /*145d0*/  BSSY B1, `(.L_x_409) ;  /* 0x0000006000017945 */ /* 0x000fe20003800000 */
[----:B------:R-:W-:-:S07]  /*145e0*/  IMAD.MOV.U32 R15, RZ, RZ, -0x1 ;  /* 0xffffffffff0f7424 */ /* 0x000fce00078e00ff */
[----:B------:R-:W-:Y:S05]  /*145f0*/  WARPSYNC.COLLECTIVE R15, `(.L_x_410) ;  /* 0x000000000f0c7348 */ /* 0x000fea0003c00000 */
[----:B------:R-:W-:Y:S02]  /*14600*/  ELECT P6, UR62, PT ;  /* 0x00000000003e782f */ /* 0x000fe400038c0000 */
[----:B------:R-:W-:Y:S01]  /*14610*/  MOV R14, UR62 ;  /* 0x0000003e000e7c02 */ /* 0x000fe20008000f00 */
[----:B------:R-:W-:Y:S10]  /*14620*/  ENDCOLLECTIVE ;  /* 0x000000000000791b */ /* 0x000ff40003800000 */
.L_x_410:
[----:B------:R-:W-:Y:S05]  /*14630*/  BSYNC B1 ;  /* 0x0000000000017941 */ /* 0x000fea0003800000 */
.L_x_409:
[----:B------:R-:W-:Y:S05]  /*14640*/  BRA `(.L_x_411) ;  /* 0xfffffff000547947 */ /* 0x000fea000383ffff */
.L_x_394:
[----:B0-----:R0:W1:Y:S02]  /*14650*/  SYNCS.PHASECHK.TRANS64.TRYWAIT P1, [R12+URZ+0x10], R7 ;  /* 0x000010070c0075a7 */ /* 0x001064000802017f */
[----:B-1----:R-:W-:Y:S05]  /*14660*/  @!P1 NANOSLEEP.SYNCS 0x989680 ;  /* 0x009896800000995d */ /* 0x002fea0003900000 */
[----:B------:R-:W1:Y:S02]  /*14670*/  @!P1 SYNCS.PHASECHK.TRANS64 P1, [R12+URZ+0x10], R7 ;  /* 0x000010070c0095a7 */ /* 0x000e64000802007f */
[----:B-1----:R-:W-:Y:S05]  /*14680*/  @!P1 BRA `(.L_x_394) ;  /* 0xfffffffc00f09947 */ /* 0x002fea000383ffff */
[----:B------:R-:W-:Y:S05]  /*14690*/  BRA `(.L_x_412) ;  /* 0xfffffff000887947 */ /* 0x000fea000383ffff */
.L_x_403:
[----:B------:R-:W-:Y:S01]  /*146a0*/  BSSY B0, `(.L_x_413) ;  /* 0x0000006000007945 */ /* 0x000fe20003800000 */
[----:B------:R-:W-:-:S07]  /*146b0*/  IMAD.MOV.U32 R15, RZ, RZ, -0x1 ;  /* 0xffffffffff0f7424 */ /* 0x000fce00078e00ff */
[----:B------:R-:W-:Y:S05]  /*146c0*/  WARPSYNC.COLLECTIVE R15, `(.L_x_414) ;  /* 0x000000000f0c7348 */ /* 0x000fea0003c00000 */
[----:B------:R-:W-:Y:S02]  /*146d0*/  ELECT P6, UR62, PT ;  /* 0x00000000003e782f */ /* 0x000fe400038c0000 */
[----:B------:R-:W-:Y:S01]  /*146e0*/  MOV R14, UR62 ;  /* 0x0000003e000e7c02 */ /* 0x000fe20008000f00 */
[----:B------:R-:W-:Y:S10]  /*146f0*/  ENDCOLLECTIVE ;  /* 0x000000000000791b */ /* 0x000ff40003800000 */
.L_x_414:
[----:B------:R-:W-:Y:S05]  /*14700*/  BSYNC B0 ;  /* 0x0000000000007941 */ /* 0x000fea0003800000 */
.L_x_413:
[----:B------:R-:W-:Y:S05]  /*14710*/  BRA `(.L_x_415) ;  /* 0xfffffffc00187947 */ /* 0x000fea000383ffff */
.L_x_407:
[----:B0-----:R0:W1:Y:S02]  /*14720*/  SYNCS.PHASECHK.TRANS64.TRYWAIT P0, [R7+URZ], R4 ;  /* 0x00000004070075a7 */ /* 0x001064000800017f */
[----:B-1----:R-:W-:Y:S05]  /*14730*/  @!P0 NANOSLEEP.SYNCS 0x989680 ;  /* 0x009896800000895d */ /* 0x002fea0003900000 */
[----:B------:R-:W1:Y:S02]  /*14740*/  @!P0 SYNCS.PHASECHK.TRANS64 P0, [R7+URZ], R4 ;  /* 0x00000004070085a7 */ /* 0x000e64000800007f */
[----:B-1----:R-:W-:Y:S05]  /*14750*/  @!P0 BRA `(.L_x_407) ;  /* 0xfffffffc00f08947 */ /* 0x002fea000383ffff */
[----:B------:R-:W-:Y:S05]  /*14760*/  BRA `(.L_x_416) ;  /* 0xfffffffc00507947 */ /* 0x000fea000383ffff */
.L_x_417:
[----:B------:R-:W-:-:S00]  /*14770*/  BRA `(.L_x_417) ;  /* 0xfffffffc00fc7947 */ /* 0x000fc0000383ffff */
[----:B------:R-:W-:-:S00]  /*14780*/  NOP ;  /* 0x0000000000007918 */ /* 0x000fc00000000000 */
[----:B------:R-:W-:-:S00]  /*14790*/  NOP ;  /* 0x0000000000007918 */ /* 0x000fc00000000000 */
[----:B------:R-:W-:-:S00]  /*147a0*/  NOP ;  /* 0x0000000000007918 */ /* 0x000fc00000000000 */
[----:B------:R-:W-:-:S00]  /*147b0*/  NOP ;  /* 0x0000000000007918 */ /* 0x000fc00000000000 */
[----:B------:R-:W-:-:S00]  /*147c0*/  NOP ;  /* 0x0000000000007918 */ /* 0x000fc00000000000 */
[----:B------:R-:W-:-:S00]  /*147d0*/  NOP ;  /* 0x0000000000007918 */ /* 0x000fc00000000000 */
[----:B------:R-:W-:-:S00]  /*147e0*/  NOP ;  /* 0x0000000000007918 */ /* 0x000fc00000000000 */
[----:B------:R-:W-:-:S00]  /*147f0*/  NOP ;  /* 0x0000000000007918 */ /* 0x000fc00000000000 */
.L_x_418:


//--------------------- .nv.global.init           --------------------------
	.section	.nv.global.init,"aw",@progbits
.nv.global.init:
	.type		$str$22,@object
	.size		$str$22,($str$23 - $str$22)
$str$22:
        /*0000*/ 	.byte	0x6b, 0x5f, 0x74, 0x69, 0x6c, 0x65, 0x5f, 0x63, 0x6f, 0x75, 0x6e, 0x74, 0x20, 0x3e, 0x3d, 0x20
        /*0010*/ 	.byte	0x31, 0x00
	.type		$str$23,@object
	.size		$str$23,(__unnamed_1 - $str$23)
$str$23:
        /*0012*/ 	.byte	0x2f, 0x74, 0x6d, 0x70, 0x2f, 0x63, 0x75, 0x74, 0x6c, 0x61, 0x73, 0x73, 0x5f, 0x73, 0x77, 0x65
        /*0022*/ 	.byte	0x65, 0x70, 0x5f, 0x73, 0x72, 0x63, 0x2f, 0x69, 0x6e, 0x63, 0x6c, 0x75, 0x64, 0x65, 0x2f, 0x63
        /*0032*/ 	.byte	0x75, 0x74, 0x6c, 0x61, 0x73, 0x73, 0x2f, 0x67, 0x65, 0x6d, 0x6d, 0x2f, 0x63, 0x6f, 0x6c, 0x6c
        /*0042*/ 	.byte	0x65, 0x63, 0x74, 0x69, 0x76, 0x65, 0x2f, 0x73, 0x6d, 0x39, 0x30, 0x5f, 0x6d, 0x6d, 0x61, 0x5f
        /*0052*/ 	.byte	0x74, 0x6d, 0x61, 0x5f, 0x67, 0x6d, 0x6d, 0x61, 0x5f, 0x73, 0x73, 0x5f, 0x77, 0x61, 0x72, 0x70
        /*0062*/ 	.byte	0x73, 0x70, 0x65, 0x63, 0x69, 0x61, 0x6c, 0x69, 0x7a, 0x65, 0x64, 0x2e, 0x68, 0x70, 0x70, 0x00
	.type		__unnamed_1,@object
	.size		__unnamed_1,(.L_0 - __unnamed_1)
__unnamed_1:
        /*0072*/ 	.byte	0x76, 0x6f, 0x69, 0x64, 0x20, 0x63, 0x75, 0x74, 0x6c, 0x61, 0x73, 0x73, 0x3a, 0x3a, 0x67, 0x65
        /* <DEDUP_REMOVED lines=172> */
        /*0b42*/ 	.byte	0x69, 0x74, 0x79, 0x5d, 0x00
.L_0:


//--------------------- .nv.shared._ZN7cutlass13device_kernelINS_4gemm6kernel13GemmUniversalIN4cute5tupleIJiiiiEEENS1_10collective13CollectiveMmaINS1_34MainloopSm90TmaGmmaWarpSpecializedILi2ENS5_IJNS4_1CILi1EEESB_SB_EEENS1_35KernelTmaWarpSpecializedCooperativeEEENS5_IJNSA_ILi192EEENSA_ILi176EEENSA_ILi256EEEEEEaNS5_IJlSB_lEEEaSJ_NS4_8TiledMMAINS4_8MMA_AtomIJNS4_4SM904GMMA26MMA_64x16x32_S32S8S8_SS_TNEEEENS4_6LayoutINS5_IJNSA_ILi2EEESB_SB_EEENS5_IJSB_NSA_ILi0EEEST_EEEEENS5_IJNS4_10UnderscoreESW_SW_EEEEENS4_13SM90_TMA_LOADENS4_14ComposedLayoutINS4_7SwizzleILi3ELi4ELi3EEENS4_18smem_ptr_flag_bitsILi8EEENSQ_INS5_IJNSA_ILi8EEENSA_ILi128EEEEEENS5_IJS16_SB_EEEEEEEvNS4_8identityESZ_S1A_vS1B_EENS_8epilogue10collective6detail29Sm90TmaWarpSpecializedAdapterINS1E_15DefaultEpilogueIaSJ_SJ_NS1D_6thread17LinearCombinationIaLi1EiiLNS1I_9ScaleType4KindE0ELNS_15FloatRoundStyleE2EaEENS1_15EpilogueDefaultEEEEEvvEEEEvNT_6ParamsE --------------------------
	.section	.nv.shared._ZN7cutlass13device_kernelINS_4gemm6kernel13GemmUniversalIN4cute5tupleIJiiiiEEENS1_10collective13CollectiveMmaINS1_34MainloopSm90TmaGmmaWarpSpecializedILi2ENS5_IJNS4_1CILi1EEESB_SB_EEENS1_35KernelTmaWarpSpecializedCooperativeEEENS5_IJNSA_ILi192EEENSA_ILi176EEENSA_ILi256EEEEEEaNS5_IJlSB_lEEEaSJ_NS4_8TiledMMAINS4_8MMA_AtomIJNS4_4SM904GMMA26MMA_64x16x32_S32S8S8_SS_TNEEEENS4_6LayoutINS5_IJNSA_ILi2EEESB_SB_EEENS5_IJSB_NSA_ILi0EEEST_EEEEENS5_IJNS4_10UnderscoreESW_SW_EEEEENS4_13SM90_TMA_LOADENS4_14ComposedLayoutINS4_7SwizzleILi3ELi4ELi3EEENS4_18smem_ptr_flag_bitsILi8EEENSQ_INS5_IJNSA_ILi8EEENSA_ILi128EEEEEENS5_IJS16_SB_EEEEEEEvNS4_8identityESZ_S1A_vS1B_EENS_8epilogue10collective6detail29Sm90TmaWarpSpecializedAdapterINS1E_15DefaultEpilogueIaSJ_SJ_NS1D_6thread17LinearCombinationIaLi1EiiLNS1I_9ScaleType4KindE0ELNS_15FloatRoundStyleE2EaEENS1_15EpilogueDefaultEEEEEvvEEEEvNT_6ParamsE,"aw",@nobits
	.sectionflags	@""
	.align	16
	.zero		1024


//--------------------- .nv.shared.reserved.0     --------------------------
	.section	.nv.shared.reserved.0,"aw",@nobits
	.weak		__nv_reservedSMEM_offset_0_alias
	.size		__nv_reservedSMEM_offset_0_alias, 0, 0
	.other		__nv_reservedSMEM_offset_0_alias,@"STO_CUDA_RESERVED_SHARED STV_DEFAULT"
__nv_reservedSMEM_offset_0_alias:
	.zero		0


//--------------------- .nv.global                --------------------------
	.section	.nv.global,"aw",@nobits
.nv.global:
	.type		_ZN39_INTERNAL_0e644b95_4_k_cu_f97b56e1_31784cute1_E,@object
	.size		_ZN39_INTERNAL_0e644b95_4_k_cu_f97b56e1_31784cute1_E,(_ZN39_INTERNAL_0e644b95_4_k_cu_f97b56e1_31784cuda3std3__45__cpo6cbeginE - _ZN39_INTERNAL_0e644b95_4_k_cu_f97b56e1_31784cute1_E)
_ZN39_INTERNAL_0e644b95_4_k_cu_f97b56e1_31784cute1_E:
	.zero		1
	.type		_ZN39_INTERNAL_0e644b95_4_k_cu_f97b56e1_31784cuda3std3__45__cpo6cbeginE,@object
	.size		_ZN39_INTERNAL_0e644b95_4_k_cu_f97b56e1_31784cuda3std3__45__cpo6cbeginE,(_ZN39_INTERNAL_0e644b95_4_k_cu_f97b56e1_31784cuda3std3__48in_placeE - _ZN39_INTERNAL_0e644b95_4_k_cu_f97b56e1_31784cuda3std3__45__cpo6cbeginE)
_ZN39_INTERNAL_0e644b95_4_k_cu_f97b56e1_31784cuda3std3__45__cpo6cbeginE:
	.zero		1
	.type		_ZN39_INTERNAL_0e644b95_4_k_cu_f97b56e1_31784cuda3std3__48in_placeE,@object
	.size		_ZN39_INTERNAL_0e644b95_4_k_cu_f97b56e1_31784cuda3std3__48in_placeE,(_ZN39_INTERNAL_0e644b95_4_k_cu_f97b56e1_31784cuda3std6ranges3__45__cpo9iter_moveE - _ZN39_INTERNAL_0e644b95_4_k_cu_f97b56e1_31784cuda3std3__48in_placeE)
_ZN39_INTERNAL_0e644b95_4_k_cu_f97b56e1_31784cuda3std3__48in_placeE:
	.zero		1
	.type		_ZN39_INTERNAL_0e644b95_4_k_cu_f97b56e1_31784cuda3std6ranges3__45__cpo9iter_moveE,@object
	.size		_ZN39_INTERNAL_0e644b95_4_k_cu_f97b56e1_31784cuda3std6ranges3__45__cpo9iter_moveE,(_ZN39_INTERNAL_0e644b95_4_k_cu_f97b56e1_31784cuda3std3__45__cpo5beginE - _ZN39_INTERNAL_0e644b95_4_k_cu_f97b56e1_31784cuda3std6ranges3__45__cpo9iter_moveE)
_ZN39_INTERNAL_0e644b95_4_k_cu_f97b56e1_31784cuda3std6ranges3__45__cpo9iter_moveE:
	.zero		1
	.type		_ZN39_INTERNAL_0e644b95_4_k_cu_f97b56e1_31784cuda3std3__45__cpo5beginE,@object
	.size		_ZN39_INTERNAL_0e644b95_4_k_cu_f97b56e1_31784cuda3std3__45__cpo5beginE,(_ZN39_INTERNAL_0e644b95_4_k_cu_f97b56e1_31784cuda3std3__441_GLOBAL__N__0e644b95_4_k_cu_f97b56e1_31786ignoreE - _ZN39_INTERNAL_0e644b95_4_k_cu_f97b56e1_31784cuda3std3__45__cpo5beginE)
_ZN39_INTERNAL_0e644b95_4_k_cu_f97b56e1_31784cuda3std3__45__cpo5beginE:
	.zero		1
	.type		_ZN39_INTERNAL_0e644b95_4_k_cu_f97b56e1_31784cuda3std3__441_GLOBAL__N__0e644b95_4_k_cu_f97b56e1_31786ignoreE,@object
	.size		_ZN39_INTERNAL_0e644b95_4_k_cu_f97b56e1_31784cuda3std3__441_GLOBAL__N__0e644b95_4_k_cu_f97b56e1_31786ignoreE,(_ZN39_INTERNAL_0e644b95_4_k_cu_f97b56e1_31784cute7productE - _ZN39_INTERNAL_0e644b95_4_k_cu_f97b56e1_31784cuda3std3__441_GLOBAL__N__0e644b95_4_k_cu_f97b56e1_31786ignoreE)
_ZN39_INTERNAL_0e644b95_4_k_cu_f97b56e1_31784cuda3std3__441_GLOBAL__N__0e644b95_4_k_cu_f97b56e1_31786ignoreE:
	.zero		1
	.type		_ZN39_INTERNAL_0e644b95_4_k_cu_f97b56e1_31784cute7productE,@object
	.size		_ZN39_INTERNAL_0e644b95_4_k_cu_f97b56e1_31784cute7productE,(_ZN39_INTERNAL_0e644b95_4_k_cu_f97b56e1_31784cuda3std3__45__cpo3endE - _ZN39_INTERNAL_0e644b95_4_k_cu_f97b56e1_31784cute7productE)
_ZN39_INTERNAL_0e644b95_4_k_cu_f97b56e1_31784cute7productE:
	.zero		1
	.type		_ZN39_INTERNAL_0e644b95_4_k_cu_f97b56e1_31784cuda3std3__45__cpo3endE,@object
	.size		_ZN39_INTERNAL_0e644b95_4_k_cu_f97b56e1_31784cuda3std3__45__cpo3endE,(_ZN39_INTERNAL_0e644b95_4_k_cu_f97b56e1_31784cuda3std3__419piecewise_constructE - _ZN39_INTERNAL_0e644b95_4_k_cu_f97b56e1_31784cuda3std3__45__cpo3endE)
_ZN39_INTERNAL_0e644b95_4_k_cu_f97b56e1_31784cuda3std3__45__cpo3endE:
	.zero		1
	.type		_ZN39_INTERNAL_0e644b95_4_k_cu_f97b56e1_31784cuda3std3__419piecewise_constructE,@object
	.size		_ZN39_INTERNAL_0e644b95_4_k_cu_f97b56e1_31784cuda3std3__419piecewise_constructE,(_ZN39_INTERNAL_0e644b95_4_k_cu_f97b56e1_31784cuda3std3__45__cpo4cendE - _ZN39_INTERNAL_0e644b95_4_k_cu_f97b56e1_31784cuda3std3__419piecewise_constructE)
_ZN39_INTERNAL_0e644b95_4_k_cu_f97b56e1_31784cuda3std3__419piecewise_constructE:
	.zero		1
	.type		_ZN39_INTERNAL_0e644b95_4_k_cu_f97b56e1_31784cuda3std3__45__cpo4cendE,@object
	.size		_ZN39_INTERNAL_0e644b95_4_k_cu_f97b56e1_31784cuda3std3__45__cpo4cendE,(_ZN39_INTERNAL_0e644b95_4_k_cu_f97b56e1_31784cuda3std6ranges3__45__cpo4swapE - _ZN39_INTERNAL_0e644b95_4_k_cu_f97b56e1_31784cuda3std3__45__cpo4cendE)
_ZN39_INTERNAL_0e644b95_4_k_cu_f97b56e1_31784cuda3std3__45__cpo4cendE:
	.zero		1
	.type		_ZN39_INTERNAL_0e644b95_4_k_cu_f97b56e1_31784cuda3std6ranges3__45__cpo4swapE,@object
	.size		_ZN39_INTERNAL_0e644b95_4_k_cu_f97b56e1_31784cuda3std6ranges3__45__cpo4swapE,(.L_8 - _ZN39_INTERNAL_0e644b95_4_k_cu_f97b56e1_31784cuda3std6ranges3__45__cpo4swapE)
_ZN39_INTERNAL_0e644b95_4_k_cu_f97b56e1_31784cuda3std6ranges3__45__cpo4swapE:
	.zero		1
.L_8:


//--------------------- .nv.constant0._ZN7cutlass13device_kernelINS_4gemm6kernel13GemmUniversalIN4cute5tupleIJiiiiEEENS1_10collective13CollectiveMmaINS1_34MainloopSm90TmaGmmaWarpSpecializedILi2ENS5_IJNS4_1CILi1EEESB_SB_EEENS1_35KernelTmaWarpSpecializedCooperativeEEENS5_IJNSA_ILi192EEENSA_ILi176EEENSA_ILi256EEEEEEaNS5_IJlSB_lEEEaSJ_NS4_8TiledMMAINS4_8MMA_AtomIJNS4_4SM904GMMA26MMA_64x16x32_S32S8S8_SS_TNEEEENS4_6LayoutINS5_IJNSA_ILi2EEESB_SB_EEENS5_IJSB_NSA_ILi0EEEST_EEEEENS5_IJNS4_10UnderscoreESW_SW_EEEEENS4_13SM90_TMA_LOADENS4_14ComposedLayoutINS4_7SwizzleILi3ELi4ELi3EEENS4_18smem_ptr_flag_bitsILi8EEENSQ_INS5_IJNSA_ILi8EEENSA_ILi128EEEEEENS5_IJS16_SB_EEEEEEEvNS4_8identityESZ_S1A_vS1B_EENS_8epilogue10collective6detail29Sm90TmaWarpSpecializedAdapterINS1E_15DefaultEpilogueIaSJ_SJ_NS1D_6thread17LinearCombinationIaLi1EiiLNS1I_9ScaleType4KindE0ELNS_15FloatRoundStyleE2EaEENS1_15EpilogueDefaultEEEEEvvEEEEvNT_6ParamsE --------------------------
	.section	.nv.constant0._ZN7cutlass13device_kernelINS_4gemm6kernel13GemmUniversalIN4cute5tupleIJiiiiEEENS1_10collective13CollectiveMmaINS1_34MainloopSm90TmaGmmaWarpSpecializedILi2ENS5_IJNS4_1CILi1EEESB_SB_EEENS1_35KernelTmaWarpSpecializedCooperativeEEENS5_IJNSA_ILi192EEENSA_ILi176EEENSA_ILi256EEEEEEaNS5_IJlSB_lEEEaSJ_NS4_8TiledMMAINS4_8MMA_AtomIJNS4_4SM904GMMA26MMA_64x16x32_S32S8S8_SS_TNEEEENS4_6LayoutINS5_IJNSA_ILi2EEESB_SB_EEENS5_IJSB_NSA_ILi0EEEST_EEEEENS5_IJNS4_10UnderscoreESW_SW_EEEEENS4_13SM90_TMA_LOADENS4_14ComposedLayoutINS4_7SwizzleILi3ELi4ELi3EEENS4_18smem_ptr_flag_bitsILi8EEENSQ_INS5_IJNSA_ILi8EEENSA_ILi128EEEEEENS5_IJS16_SB_EEEEEEEvNS4_8identityESZ_S1A_vS1B_EENS_8epilogue10collective6detail29Sm90TmaWarpSpecializedAdapterINS1E_15DefaultEpilogueIaSJ_SJ_NS1D_6thread17LinearCombinationIaLi1EiiLNS1I_9ScaleType4KindE0ELNS_15FloatRoundStyleE2EaEENS1_15EpilogueDefaultEEEEEvvEEEEvNT_6ParamsE,"a",@progbits
	.sectionflags	@""
	.align	4
.nv.constant0._ZN7cutlass13device_kernelINS_4gemm6kernel13GemmUniversalIN4cute5tupleIJiiiiEEENS1_10collective13CollectiveMmaINS1_34MainloopSm90TmaGmmaWarpSpecializedILi2ENS5_IJNS4_1CILi1EEESB_SB_EEENS1_35KernelTmaWarpSpecializedCooperativeEEENS5_IJNSA_ILi192EEENSA_ILi176EEENSA_ILi256EEEEEEaNS5_IJlSB_lEEEaSJ_NS4_8TiledMMAINS4_8MMA_AtomIJNS4_4SM904GMMA26MMA_64x16x32_S32S8S8_SS_TNEEEENS4_6LayoutINS5_IJNSA_ILi2EEESB_SB_EEENS5_IJSB_NSA_ILi0EEEST_EEEEENS5_IJNS4_10UnderscoreESW_SW_EEEEENS4_13SM90_TMA_LOADENS4_14ComposedLayoutINS4_7SwizzleILi3ELi4ELi3EEENS4_18smem_ptr_flag_bitsILi8EEENSQ_INS5_IJNSA_ILi8EEENSA_ILi128EEEEEENS5_IJS16_SB_EEEEEEEvNS4_8identityESZ_S1A_vS1B_EENS_8epilogue10collective6detail29Sm90TmaWarpSpecializedAdapterINS1E_15DefaultEpilogueIaSJ_SJ_NS1D_6thread17LinearCombinationIaLi1EiiLNS1I_9ScaleType4KindE0ELNS_15FloatRoundStyleE2EaEENS1_15EpilogueDefaultEEEEEvvEEEEvNT_6ParamsE:
	.zero		1664


//--------------------- SYMBOLS --------------------------

	.type		.nv.reservedSmem.offset0,@object
	.size		.nv.reservedSmem.offset0,0x4
	.type		__assertfail,@function
